def attn_fwd(
    Q,
    K,
    V,
    Out,
    Lse,
    sm_scale,
    stride_qz,
    stride_qh,
    stride_qm,
    stride_qk,
    stride_kz,
    stride_kh,
    stride_kn,
    stride_kk,
    stride_vz,
    stride_vh,
    stride_vn,
    stride_vk,
    stride_oz,
    stride_oh,
    stride_om,
    stride_ok,
    seqlen_q,
    seqlen_k,
    BLOCK_M: tl.constexpr,
    BLOCK_N: tl.constexpr,
    HEAD_DIM: tl.constexpr,
    CAUSAL: tl.constexpr,
):
    start_m = tl.program_id(0)
    off_hz = tl.program_id(1)
    q_off = off_hz * stride_qh
    k_off = off_hz * stride_kh
    v_off = off_hz * stride_vh
    offs_m = start_m * BLOCK_M + tl.arange(0, BLOCK_M)
    offs_d = tl.arange(0, HEAD_DIM)
    offs_n = tl.arange(0, BLOCK_N)
    q_ptrs = Q + q_off + offs_m[:, None] * stride_qm + offs_d[None, :] * stride_qk
    k_ptrs = K + k_off + offs_d[:, None] * stride_kk + offs_n[None, :] * stride_kn
    v_ptrs = V + v_off + offs_n[:, None] * stride_vn + offs_d[None, :] * stride_vk
    m_i = tl.full([BLOCK_M], float("-inf"), dtype=tl.float32)
    l_i = tl.zeros([BLOCK_M], dtype=tl.float32) + 1.0
    acc = tl.zeros([BLOCK_M, HEAD_DIM], dtype=tl.float32)
    q = tl.load(q_ptrs)
    acc, l_i, m_i = _attn_fwd_inner(
        acc,
        l_i,
        m_i,
        q,
        k_ptrs,
        v_ptrs,
        sm_scale,
        stride_kn,
        stride_vn,
        start_m,
        seqlen_k,
        BLOCK_M,
        BLOCK_N,
        HEAD_DIM,
        CAUSAL,
    )
    acc = acc / l_i[:, None]
    lse = m_i + tl.math.log2(l_i) / 1.4426950408889634
    o_ptrs = (
        Out
        + off_hz * stride_oh
        + offs_m[:, None] * stride_om
        + offs_d[None, :] * stride_ok
    )
    tl.store(o_ptrs, acc.to(Out.dtype.element_ty))
    tl.store(Lse + off_hz * seqlen_q + offs_m, lse)

# config = {"BLOCK_M": 64, "BLOCK_N": 32, "HEAD_DIM": 128, "arch": "sm_80", "causal": true, "dtype": "bf16", "num_stages": 3, "num_warps": 8}
# arch = sm_80


// ===== COMPILED SASS (sm_80) =====

	.target	sm_80

	.elftype	@"ET_EXEC"


//--------------------- .note.nv.tkinfo           --------------------------
	.section	.note.nv.tkinfo,"",@"SHT_NOTE"
	.sectionflags	@"SHF_NOTE_NV_TKINFO"
	.tkinfo
        /*0018*/ 	.word	0x00000002
        /*0030*/ 	.string	""
        /*0030*/ 	.string	"ptxas"
        /*0030*/ 	.string	"Cuda compilation tools, release 13.0, V13.0.88"
        /*0030*/ 	.string	"Build cuda_13.0.r13.0/compiler.36424714_0"
        /*0030*/ 	.string	"-v  -suppress-debug-info  -lineinfo  -arch sm_80 "



//--------------------- .note.nv.cuinfo           --------------------------
	.section	.note.nv.cuinfo,"",@"SHT_NOTE"
	.sectionflags	@"SHF_NOTE_NV_CUINFO"
        /*0018*/ 	.short	0x0002
        /*001a*/ 	.short	0x0050
        /*001c*/ 	.short	0x0082
	.zero		2


//--------------------- .nv.info                  --------------------------
	.section	.nv.info,"",@"SHT_CUDA_INFO"
	.align	4


	//----- nvinfo : EIATTR_REGCOUNT
	.align		4
        /*0000*/ 	.byte	0x04, 0x2f
        /*0002*/ 	.short	(.L_2 - .L_1)
	.align		4
.L_1:
        /*0004*/ 	.word	index@(attn_fwd)
        /*0008*/ 	.word	0x000000ee


	//----- nvinfo : EIATTR_FRAME_SIZE
	.align		4
.L_2:
        /*000c*/ 	.byte	0x04, 0x11
        /*000e*/ 	.short	(.L_4 - .L_3)
	.align		4
.L_3:
        /*0010*/ 	.word	index@(attn_fwd)
        /*0014*/ 	.word	0x00000000


	//----- nvinfo : EIATTR_MIN_STACK_SIZE
	.align		4
.L_4:
        /*0018*/ 	.byte	0x04, 0x12
        /*001a*/ 	.short	(.L_6 - .L_5)
	.align		4
.L_5:
        /*001c*/ 	.word	index@(attn_fwd)
        /*0020*/ 	.word	0x00000000
.L_6:


//--------------------- .nv.info.attn_fwd         --------------------------
	.section	.nv.info.attn_fwd,"",@"SHT_CUDA_INFO"
	.sectionflags	@""
	.align	4


	//----- nvinfo : EIATTR_CUDA_API_VERSION
	.align		4
        /*0000*/ 	.byte	0x04, 0x37
        /*0002*/ 	.short	(.L_8 - .L_7)
.L_7:
        /*0004*/ 	.word	0x00000082


	//----- nvinfo : EIATTR_SW2861232_WAR
	.align		4
.L_8:
        /*0008*/ 	.byte	0x01, 0x35
	.zero		2


	//----- nvinfo : EIATTR_PARAM_CBANK
	.align		4
        /*000c*/ 	.byte	0x04, 0x0a
        /*000e*/ 	.short	(.L_10 - .L_9)
	.align		4
.L_9:
        /*0010*/ 	.word	index@(.nv.constant0.attn_fwd)
        /*0014*/ 	.short	0x0160
        /*0016*/ 	.short	0x0088


	//----- nvinfo : EIATTR_CBANK_PARAM_SIZE
	.align		4
.L_10:
        /*0018*/ 	.byte	0x03, 0x19
        /*001a*/ 	.short	0x0088


	//----- nvinfo : EIATTR_KPARAM_INFO
	.align		4
        /*001c*/ 	.byte	0x04, 0x17
        /*001e*/ 	.short	(.L_12 - .L_11)
.L_11:
        /*0020*/ 	.word	0x00000000
        /*0024*/ 	.short	0x0019
        /*0026*/ 	.short	0x0080
        /*0028*/ 	.byte	0x00, 0xf4, 0x21, 0x00


	//----- nvinfo : EIATTR_KPARAM_INFO
	.align		4
.L_12:
        /*002c*/ 	.byte	0x04, 0x17
        /*002e*/ 	.short	(.L_14 - .L_13)
.L_13:
        /*0030*/ 	.word	0x00000000
        /*0034*/ 	.short	0x0018
        /*0036*/ 	.short	0x0078
        /*0038*/ 	.byte	0x00, 0xf4, 0x21, 0x00


	//----- nvinfo : EIATTR_KPARAM_INFO
	.align		4
.L_14:
        /*003c*/ 	.byte	0x04, 0x17
        /*003e*/ 	.short	(.L_16 - .L_15)
.L_15:
        /*0040*/ 	.word	0x00000000
        /*0044*/ 	.short	0x0017
        /*0046*/ 	.short	0x0070
        /*0048*/ 	.byte	0x00, 0xf0, 0x11, 0x00


	//----- nvinfo : EIATTR_KPARAM_INFO
	.align		4
.L_16:
        /*004c*/ 	.byte	0x04, 0x17
        /*004e*/ 	.short	(.L_18 - .L_17)
.L_17:
        /*0050*/ 	.word	0x00000000
        /*0054*/ 	.short	0x0016
        /*0056*/ 	.short	0x006c
        /*0058*/ 	.byte	0x00, 0xf0, 0x11, 0x00


	//----- nvinfo : EIATTR_KPARAM_INFO
	.align		4
.L_18:
        /*005c*/ 	.byte	0x04, 0x17
        /*005e*/ 	.short	(.L_20 - .L_19)
.L_19:
        /*0060*/ 	.word	0x00000000
        /*0064*/ 	.short	0x0015
        /*0066*/ 	.short	0x0068
        /*0068*/ 	.byte	0x00, 0xf0, 0x11, 0x00


	//----- nvinfo : EIATTR_KPARAM_INFO
	.align		4
.L_20:
        /*006c*/ 	.byte	0x04, 0x17
        /*006e*/ 	.short	(.L_22 - .L_21)
.L_21:
        /*0070*/ 	.word	0x00000000
        /*0074*/ 	.short	0x0014
        /*0076*/ 	.short	0x0064
        /*0078*/ 	.byte	0x00, 0xf0, 0x11, 0x00


	//----- nvinfo : EIATTR_KPARAM_INFO
	.align		4
.L_22:
        /*007c*/ 	.byte	0x04, 0x17
        /*007e*/ 	.short	(.L_24 - .L_23)
.L_23:
        /*0080*/ 	.word	0x00000000
        /*0084*/ 	.short	0x0013
        /*0086*/ 	.short	0x0060
        /*0088*/ 	.byte	0x00, 0xf0, 0x11, 0x00


	//----- nvinfo : EIATTR_KPARAM_INFO
	.align		4
.L_24:
        /*008c*/ 	.byte	0x04, 0x17
        /*008e*/ 	.short	(.L_26 - .L_25)
.L_25:
        /*0090*/ 	.word	0x00000000
        /*0094*/ 	.short	0x0012
        /*0096*/ 	.short	0x005c
        /*0098*/ 	.byte	0x00, 0xf0, 0x11, 0x00


	//----- nvinfo : EIATTR_KPARAM_INFO
	.align		4
.L_26:
        /*009c*/ 	.byte	0x04, 0x17
        /*009e*/ 	.short	(.L_28 - .L_27)
.L_27:
        /*00a0*/ 	.word	0x00000000
        /*00a4*/ 	.short	0x0011
        /*00a6*/ 	.short	0x0058
        /*00a8*/ 	.byte	0x00, 0xf0, 0x11, 0x00


	//----- nvinfo : EIATTR_KPARAM_INFO
	.align		4
.L_28:
        /*00ac*/ 	.byte	0x04, 0x17
        /*00ae*/ 	.short	(.L_30 - .L_29)
.L_29:
        /*00b0*/ 	.word	0x00000000
        /*00b4*/ 	.short	0x0010
        /*00b6*/ 	.short	0x0054
        /*00b8*/ 	.byte	0x00, 0xf0, 0x11, 0x00


	//----- nvinfo : EIATTR_KPARAM_INFO
	.align		4
.L_30:
        /*00bc*/ 	.byte	0x04, 0x17
        /*00be*/ 	.short	(.L_32 - .L_31)
.L_31:
        /*00c0*/ 	.word	0x00000000
        /*00c4*/ 	.short	0x000f
        /*00c6*/ 	.short	0x0050
        /*00c8*/ 	.byte	0x00, 0xf0, 0x11, 0x00


	//----- nvinfo : EIATTR_KPARAM_INFO
	.align		4
.L_32:
        /*00cc*/ 	.byte	0x04, 0x17
        /*00ce*/ 	.short	(.L_34 - .L_33)
.L_33:
        /*00d0*/ 	.word	0x00000000
        /*00d4*/ 	.short	0x000e
        /*00d6*/ 	.short	0x004c
        /*00d8*/ 	.byte	0x00, 0xf0, 0x11, 0x00


	//----- nvinfo : EIATTR_KPARAM_INFO
	.align		4
.L_34:
        /*00dc*/ 	.byte	0x04, 0x17
        /*00de*/ 	.short	(.L_36 - .L_35)
.L_35:
        /*00e0*/ 	.word	0x00000000
        /*00e4*/ 	.short	0x000d
        /*00e6*/ 	.short	0x0048
        /*00e8*/ 	.byte	0x00, 0xf0, 0x11, 0x00


	//----- nvinfo : EIATTR_KPARAM_INFO
	.align		4
.L_36:
        /*00ec*/ 	.byte	0x04, 0x17
        /*00ee*/ 	.short	(.L_38 - .L_37)
.L_37:
        /*00f0*/ 	.word	0x00000000
        /*00f4*/ 	.short	0x000c
        /*00f6*/ 	.short	0x0044
        /*00f8*/ 	.byte	0x00, 0xf0, 0x11, 0x00


	//----- nvinfo : EIATTR_KPARAM_INFO
	.align		4
.L_38:
        /*00fc*/ 	.byte	0x04, 0x17
        /*00fe*/ 	.short	(.L_40 - .L_39)
.L_39:
        /*0100*/ 	.word	0x00000000
        /*0104*/ 	.short	0x000b
        /*0106*/ 	.short	0x0040
        /*0108*/ 	.byte	0x00, 0xf0, 0x11, 0x00


	//----- nvinfo : EIATTR_KPARAM_INFO
	.align		4
.L_40:
        /*010c*/ 	.byte	0x04, 0x17
        /*010e*/ 	.short	(.L_42 - .L_41)
.L_41:
        /*0110*/ 	.word	0x00000000
        /*0114*/ 	.short	0x000a
        /*0116*/ 	.short	0x003c
        /*0118*/ 	.byte	0x00, 0xf0, 0x11, 0x00


	//----- nvinfo : EIATTR_KPARAM_INFO
	.align		4
.L_42:
        /*011c*/ 	.byte	0x04, 0x17
        /*011e*/ 	.short	(.L_44 - .L_43)
.L_43:
        /*0120*/ 	.word	0x00000000
        /*0124*/ 	.short	0x0009
        /*0126*/ 	.short	0x0038
        /*0128*/ 	.byte	0x00, 0xf0, 0x11, 0x00


	//----- nvinfo : EIATTR_KPARAM_INFO
	.align		4
.L_44:
        /*012c*/ 	.byte	0x04, 0x17
        /*012e*/ 	.short	(.L_46 - .L_45)
.L_45:
        /*0130*/ 	.word	0x00000000
        /*0134*/ 	.short	0x0008
        /*0136*/ 	.short	0x0034
        /*0138*/ 	.byte	0x00, 0xf0, 0x11, 0x00


	//----- nvinfo : EIATTR_KPARAM_INFO
	.align		4
.L_46:
        /*013c*/ 	.byte	0x04, 0x17
        /*013e*/ 	.short	(.L_48 - .L_47)
.L_47:
        /*0140*/ 	.word	0x00000000
        /*0144*/ 	.short	0x0007
        /*0146*/ 	.short	0x0030
        /*0148*/ 	.byte	0x00, 0xf0, 0x11, 0x00


	//----- nvinfo : EIATTR_KPARAM_INFO
	.align		4
.L_48:
        /*014c*/ 	.byte	0x04, 0x17
        /*014e*/ 	.short	(.L_50 - .L_49)
.L_49:
        /*0150*/ 	.word	0x00000000
        /*0154*/ 	.short	0x0006
        /*0156*/ 	.short	0x002c
        /*0158*/ 	.byte	0x00, 0xf0, 0x11, 0x00


	//----- nvinfo : EIATTR_KPARAM_INFO
	.align		4
.L_50:
        /*015c*/ 	.byte	0x04, 0x17
        /*015e*/ 	.short	(.L_52 - .L_51)
.L_51:
        /*0160*/ 	.word	0x00000000
        /*0164*/ 	.short	0x0005
        /*0166*/ 	.short	0x0028
        /*0168*/ 	.byte	0x00, 0xf0, 0x11, 0x00


	//----- nvinfo : EIATTR_KPARAM_INFO
	.align		4
.L_52:
        /*016c*/ 	.byte	0x04, 0x17
        /*016e*/ 	.short	(.L_54 - .L_53)
.L_53:
        /*0170*/ 	.word	0x00000000
        /*0174*/ 	.short	0x0004
        /*0176*/ 	.short	0x0020
        /*0178*/ 	.byte	0x00, 0xf4, 0x21, 0x00


	//----- nvinfo : EIATTR_KPARAM_INFO
	.align		4
.L_54:
        /*017c*/ 	.byte	0x04, 0x17
        /*017e*/ 	.short	(.L_56 - .L_55)
.L_55:
        /*0180*/ 	.word	0x00000000
        /*0184*/ 	.short	0x0003
        /*0186*/ 	.short	0x0018
        /*0188*/ 	.byte	0x00, 0xf4, 0x21, 0x00


	//----- nvinfo : EIATTR_KPARAM_INFO
	.align		4
.L_56:
        /*018c*/ 	.byte	0x04, 0x17
        /*018e*/ 	.short	(.L_58 - .L_57)
.L_57:
        /*0190*/ 	.word	0x00000000
        /*0194*/ 	.short	0x0002
        /*0196*/ 	.short	0x0010
        /*0198*/ 	.byte	0x00, 0xf4, 0x21, 0x00


	//----- nvinfo : EIATTR_KPARAM_INFO
	.align		4
.L_58:
        /*019c*/ 	.byte	0x04, 0x17
        /*019e*/ 	.short	(.L_60 - .L_59)
.L_59:
        /*01a0*/ 	.word	0x00000000
        /*01a4*/ 	.short	0x0001
        /*01a6*/ 	.short	0x0008
        /*01a8*/ 	.byte	0x00, 0xf4, 0x21, 0x00


	//----- nvinfo : EIATTR_KPARAM_INFO
	.align		4
.L_60:
        /*01ac*/ 	.byte	0x04, 0x17
        /*01ae*/ 	.short	(.L_62 - .L_61)
.L_61:
        /*01b0*/ 	.word	0x00000000
        /*01b4*/ 	.short	0x0000
        /*01b6*/ 	.short	0x0000
        /*01b8*/ 	.byte	0x00, 0xf4, 0x21, 0x00


	//----- nvinfo : EIATTR_MAXREG_COUNT
	.align		4
.L_62:
        /*01bc*/ 	.byte	0x03, 0x1b
        /*01be*/ 	.short	0x00ff


	//----- nvinfo : EIATTR_NUM_BARRIERS
	.align		4
        /*01c0*/ 	.byte	0x02, 0x4c
        /*01c2*/ 	.byte	0x01
	.zero		1


	//----- nvinfo : EIATTR_MERCURY_ISA_VERSION
	.align		4
        /*01c4*/ 	.byte	0x03, 0x5f
        /*01c6*/ 	.short	0x0000


	//----- nvinfo : EIATTR_COOP_GROUP_MASK_REGIDS
	.align		4
        /*01c8*/ 	.byte	0x04, 0x29
        /*01ca*/ 	.short	(.L_64 - .L_63)


	//   ....[0]....
.L_63:
        /*01cc*/ 	.word	0xffffffff


	//   ....[1]....
        /*01d0*/ 	.word	0xffffffff


	//   ....[2]....
        /*01d4*/ 	.word	0xffffffff


	//   ....[3]....
        /*01d8*/ 	.word	0xffffffff


	//   ....[4]....
        /*01dc*/ 	.word	0xffffffff


	//   ....[5]....
        /*01e0*/ 	.word	0xffffffff


	//   ....[6]....
        /*01e4*/ 	.word	0xffffffff


	//   ....[7]....
        /*01e8*/ 	.word	0xffffffff


	//   ....[8]....
        /*01ec*/ 	.word	0xffffffff


	//   ....[9]....
        /*01f0*/ 	.word	0xffffffff


	//   ....[10]....
        /*01f4*/ 	.word	0xffffffff


	//   ....[11]....
        /*01f8*/ 	.word	0xffffffff


	//   ....[12]....
        /*01fc*/ 	.word	0xffffffff


	//   ....[13]....
        /*0200*/ 	.word	0xffffffff


	//   ....[14]....
        /*0204*/ 	.word	0xffffffff


	//   ....[15]....
        /*0208*/ 	.word	0xffffffff


	//   ....[16]....
        /*020c*/ 	.word	0xffffffff


	//   ....[17]....
        /*0210*/ 	.word	0xffffffff


	//   ....[18]....
        /*0214*/ 	.word	0xffffffff


	//   ....[19]....
        /*0218*/ 	.word	0xffffffff


	//   ....[20]....
        /*021c*/ 	.word	0xffffffff


	//   ....[21]....
        /*0220*/ 	.word	0xffffffff


	//   ....[22]....
        /*0224*/ 	.word	0xffffffff


	//   ....[23]....
        /*0228*/ 	.word	0xffffffff


	//   ....[24]....
        /*022c*/ 	.word	0xffffffff


	//   ....[25]....
        /*0230*/ 	.word	0xffffffff


	//   ....[26]....
        /*0234*/ 	.word	0xffffffff


	//   ....[27]....
        /*0238*/ 	.word	0xffffffff


	//   ....[28]....
        /*023c*/ 	.word	0xffffffff


	//   ....[29]....
        /*0240*/ 	.word	0xffffffff


	//   ....[30]....
        /*0244*/ 	.word	0xffffffff


	//   ....[31]....
        /*0248*/ 	.word	0xffffffff


	//   ....[32]....
        /*024c*/ 	.word	0xffffffff


	//   ....[33]....
        /*0250*/ 	.word	0xffffffff


	//   ....[34]....
        /*0254*/ 	.word	0xffffffff


	//   ....[35]....
        /*0258*/ 	.word	0xffffffff


	//----- nvinfo : EIATTR_COOP_GROUP_INSTR_OFFSETS
	.align		4
.L_64:
        /*025c*/ 	.byte	0x04, 0x28
        /*025e*/ 	.short	(.L_66 - .L_65)


	//   ....[0]....
.L_65:
        /*0260*/ 	.word	0x00002b60


	//   ....[1]....
        /*0264*/ 	.word	0x00002b90


	//   ....[2]....
        /*0268*/ 	.word	0x00002bc0


	//   ....[3]....
        /*026c*/ 	.word	0x00002bd0


	//   ....[4]....
        /*0270*/ 	.word	0x00002be0


	//   ....[5]....
        /*0274*/ 	.word	0x00002bf0


	//   ....[6]....
        /*0278*/ 	.word	0x00002c00


	//   ....[7]....
        /*027c*/ 	.word	0x00002c10


	//   ....[8]....
        /*0280*/ 	.word	0x00002c50


	//   ....[9]....
        /*0284*/ 	.word	0x00002c70


	//   ....[10]....
        /*0288*/ 	.word	0x00002c90


	//   ....[11]....
        /*028c*/ 	.word	0x00002cb0


	//   ....[12]....
        /*0290*/ 	.word	0x00002cd0


	//   ....[13]....
        /*0294*/ 	.word	0x00002cf0


	//   ....[14]....
        /*0298*/ 	.word	0x00002d00


	//   ....[15]....
        /*029c*/ 	.word	0x00002d10


	//   ....[16]....
        /*02a0*/ 	.word	0x00002e40


	//   ....[17]....
        /*02a4*/ 	.word	0x00002e60


	//   ....[18]....
        /*02a8*/ 	.word	0x000032e0


	//   ....[19]....
        /*02ac*/ 	.word	0x00003310


	//   ....[20]....
        /*02b0*/ 	.word	0x00003340


	//   ....[21]....
        /*02b4*/ 	.word	0x00003350


	//   ....[22]....
        /*02b8*/ 	.word	0x00003360


	//   ....[23]....
        /*02bc*/ 	.word	0x00003370


	//   ....[24]....
        /*02c0*/ 	.word	0x00003380


	//   ....[25]....
        /*02c4*/ 	.word	0x00003390


	//   ....[26]....
        /*02c8*/ 	.word	0x000033d0


	//   ....[27]....
        /*02cc*/ 	.word	0x000033f0


	//   ....[28]....
        /*02d0*/ 	.word	0x00003410


	//   ....[29]....
        /*02d4*/ 	.word	0x00003430


	//   ....[30]....
        /*02d8*/ 	.word	0x00003450


	//   ....[31]....
        /*02dc*/ 	.word	0x00003470


	//   ....[32]....
        /*02e0*/ 	.word	0x00003480


	//   ....[33]....
        /*02e4*/ 	.word	0x00003490


	//   ....[34]....
        /*02e8*/ 	.word	0x000035d0


	//   ....[35]....
        /*02ec*/ 	.word	0x000035f0


	//----- nvinfo : EIATTR_EXIT_INSTR_OFFSETS
	.align		4
.L_66:
        /*02f0*/ 	.byte	0x04, 0x1c
        /*02f2*/ 	.short	(.L_68 - .L_67)


	//   ....[0]....
.L_67:
        /*02f4*/ 	.word	0x00006860


	//   ....[1]....
        /*02f8*/ 	.word	0x00006900


	//----- nvinfo : EIATTR_REQNTID
	.align		4
.L_68:
        /*02fc*/ 	.byte	0x04, 0x10
        /*02fe*/ 	.short	(.L_70 - .L_69)
.L_69:
        /*0300*/ 	.word	0x00000100
        /*0304*/ 	.word	0x00000001
        /*0308*/ 	.word	0x00000001
.L_70:


//--------------------- .nv.callgraph             --------------------------
	.section	.nv.callgraph,"",@"SHT_CUDA_CALLGRAPH"
	.align	4
	.sectionentsize	8
	.align		4
        /*0000*/ 	.word	0x00000000
	.align		4
        /*0004*/ 	.word	0xffffffff
	.align		4
        /*0008*/ 	.word	0x00000000
	.align		4
        /*000c*/ 	.word	0xfffffffe
	.align		4
        /*0010*/ 	.word	0x00000000
	.align		4
        /*0014*/ 	.word	0xfffffffd
	.align		4
        /*0018*/ 	.word	0x00000000
	.align		4
        /*001c*/ 	.word	0xfffffffc


//--------------------- .nv.rel.action            --------------------------
	.section	.nv.rel.action,"",@"SHT_CUDA_RELOCINFO"
	.align	8
	.sectionentsize	8
        /*0000*/ 	.byte	0x73, 0x00, 0x00, 0x00, 0x00, 0x00, 0x00, 0x00, 0x00, 0x00, 0x00, 0x11, 0x25, 0x00, 0x05, 0x36


//--------------------- .nv.constant4             --------------------------
	.section	.nv.constant4,"a",@progbits
	.align	8
	.align		8
.nv.constant4:
        /*0000*/ 	.dword	_$_str


//--------------------- .nv.constant0.attn_fwd    --------------------------
	.section	.nv.constant0.attn_fwd,"a",@progbits
	.sectionflags	@""
	.align	4
.nv.constant0.attn_fwd:
	.zero		488


//--------------------- .text.attn_fwd            --------------------------
	.section	.text.attn_fwd,"ax",@progbits
	.sectioninfo	@"SHI_REGISTERS=238"
	.align	128
        .global         attn_fwd
        .type           attn_fwd,@function
        .size           attn_fwd,(.L_x_3 - attn_fwd)
        .other          attn_fwd,@"STO_CUDA_ENTRY STV_DEFAULT"
attn_fwd:
.text.attn_fwd:
[----:B------:R-:W-:Y:S02]  /*0000*/  IMAD.MOV.U32 R1, RZ, RZ, c[0x0][0x28] ;  /* 0x00000a00ff017624 */ /* 0x000fe400078e00ff */
[----:B------:R-:W0:Y:S01]  /*0010*/  S2UR UR5, SR_CTAID.X ;  /* 0x00000000000579c3 */ /* 0x000e220000002500 */
[----:B------:R-:W1:Y:S01]  /*0020*/  S2R R0, SR_TID.X ;  /* 0x0000000000007919 */ /* 0x000e620000002100 */
[----:B------:R-:W-:Y:S01]  /*0030*/  MOV R22, c[0x0][0x198] ;  /* 0x0000660000167a02 */ /* 0x000fe20000000f00 */
[----:B------:R-:W-:Y:S02]  /*0040*/  ULDC.64 UR16, c[0x0][0x118] ;  /* 0x0000460000107ab9 */ /* 0x000fe40000000a00 */
[----:B------:R-:W2:Y:S01]  /*0050*/  S2R R2, SR_CTAID.Y ;  /* 0x0000000000027919 */ /* 0x000ea20000002600 */
[----:B0-----:R-:W-:Y:S01]  /*0060*/  USHF.L.U32 UR5, UR5, 0x6, URZ ;  /* 0x0000000605057899 */ /* 0x001fe2000800063f */
[----:B-1----:R-:W-:-:S04]  /*0070*/  SHF.R.U32.HI R18, RZ, 0x6, R0 ;  /* 0x00000006ff127819 */ /* 0x002fc80000011600 */
[----:B------:R-:W-:Y:S01]  /*0080*/  SGXT.U32 R18, R18, 0x2 ;  /* 0x000000021212781a */ /* 0x000fe20000000000 */
[----:B------:R-:W-:-:S04]  /*0090*/  IMAD.U32 R3, RZ, RZ, UR5 ;  /* 0x00000005ff037e24 */ /* 0x000fc8000f8e00ff */
[----:B------:R-:W-:Y:S01]  /*00a0*/  IMAD R9, R18, c[0x0][0x198], RZ ;  /* 0x0000660012097a24 */ /* 0x000fe200078e02ff */
[----:B------:R-:W-:Y:S01]  /*00b0*/  LOP3.LUT R154, R3, 0x3f, R0, 0xf8, !PT ;  /* 0x0000003f039a7812 */ /* 0x000fe200078ef800 */
[----:B--2---:R-:W-:-:S03]  /*00c0*/  IMAD R3, R2, c[0x0][0x190], RZ ;  /* 0x0000640002037a24 */ /* 0x004fc600078e02ff */
[----:B------:R-:W-:Y:S01]  /*00d0*/  LEA R11, R22, R9, 0x2 ;  /* 0x00000009160b7211 */ /* 0x000fe200078e10ff */
[----:B------:R-:W-:Y:S02]  /*00e0*/  IMAD R5, R154, c[0x0][0x194], RZ ;  /* 0x000065009a057a24 */ /* 0x000fe400078e02ff */
[----:B------:R-:W-:Y:S02]  /*00f0*/  IMAD.SHL.U32 R4, R3, 0x2, RZ ;  /* 0x0000000203047824 */ /* 0x000fe400078e00ff */
[----:B------:R-:W-:Y:S02]  /*0100*/  IMAD.SHL.U32 R7, R5, 0x2, RZ ;  /* 0x0000000205077824 */ /* 0x000fe400078e00ff */
[----:B------:R-:W-:-:S03]  /*0110*/  IMAD.HI R3, R3, 0x2, RZ ;  /* 0x0000000203037827 */ /* 0x000fc600078e02ff */
[----:B------:R-:W-:Y:S01]  /*0120*/  IADD3 R46, P0, P1, R7, c[0x0][0x160], R4 ;  /* 0x00005800072e7a10 */ /* 0x000fe2000791e004 */
[----:B------:R-:W-:-:S04]  /*0130*/  IMAD.HI R6, R5, 0x2, RZ ;  /* 0x0000000205067827 */ /* 0x000fc800078e02ff */
[----:B------:R-:W-:Y:S01]  /*0140*/  IMAD R7, R22, 0x4, R11 ;  /* 0x0000000416077824 */ /* 0x000fe200078e020b */
[----:B------:R-:W-:Y:S02]  /*0150*/  IADD3.X R48, R6, c[0x0][0x164], R3, P0, P1 ;  /* 0x0000590006307a10 */ /* 0x000fe400007e2403 */
[-C--:B------:R-:W-:Y:S01]  /*0160*/  LEA R4, P0, R9, R46.reuse, 0x1 ;  /* 0x0000002e09047211 */ /* 0x080fe200078008ff */
[C---:B------:R-:W-:Y:S01]  /*0170*/  IMAD R3, R22.reuse, 0x4, R7 ;  /* 0x0000000416037824 */ /* 0x040fe200078e0207 */
[----:B------:R-:W-:Y:S02]  /*0180*/  LEA R8, P1, R7, R46, 0x1 ;  /* 0x0000002e07087211 */ /* 0x000fe400078208ff */
[----:B------:R-:W-:Y:S02]  /*0190*/  LEA.HI.X.SX32 R5, R9, R48, 0x1, P0 ;  /* 0x0000003009057211 */ /* 0x000fe400000f0eff */
[----:B------:R-:W-:Y:S02]  /*01a0*/  LEA R6, P0, R11, R46, 0x1 ;  /* 0x0000002e0b067211 */ /* 0x000fe400078008ff */
[----:B------:R-:W-:Y:S01]  /*01b0*/  LEA.HI.X.SX32 R9, R7, R48, 0x1, P1 ;  /* 0x0000003007097211 */ /* 0x000fe200008f0eff */
[----:B------:R0:W2:Y:S01]  /*01c0*/  LDG.E.U16 R23, [R4.64] ;  /* 0x0000001004177981 */ /* 0x0000a2000c1e1500 */
[----:B------:R-:W-:-:S02]  /*01d0*/  LEA R13, R22, R3, 0x2 ;  /* 0x00000003160d7211 */ /* 0x000fc400078e10ff */
[----:B------:R-:W-:Y:S01]  /*01e0*/  LEA R10, P1, R3, R46, 0x1 ;  /* 0x0000002e030a7211 */ /* 0x000fe200078208ff */
[----:B------:R1:W3:Y:S01]  /*01f0*/  LDG.E.U16 R25, [R8.64] ;  /* 0x0000001008197981 */ /* 0x0002e2000c1e1500 */
[-C--:B------:R-:W-:Y:S02]  /*0200*/  LEA.HI.X.SX32 R7, R11, R48.reuse, 0x1, P0 ;  /* 0x000000300b077211 */ /* 0x080fe400000f0eff */
[----:B------:R-:W-:Y:S01]  /*0210*/  LEA.HI.X.SX32 R11, R3, R48, 0x1, P1 ;  /* 0x00000030030b7211 */ /* 0x000fe200008f0eff */
[C---:B------:R-:W-:Y:S01]  /*0220*/  IMAD R3, R22.reuse, 0x4, R13 ;  /* 0x0000000416037824 */ /* 0x040fe200078e020d */
[C---:B------:R-:W-:Y:S01]  /*0230*/  LEA R12, P0, R13.reuse, R46, 0x1 ;  /* 0x0000002e0d0c7211 */ /* 0x040fe200078008ff */
[----:B------:R4:W5:Y:S02]  /*0240*/  LDG.E.U16 R24, [R6.64] ;  /* 0x0000001006187981 */ /* 0x000964000c1e1500 */
[----:B------:R-:W-:Y:S01]  /*0250*/  IMAD R15, R22, 0x4, R3 ;  /* 0x00000004160f7824 */ /* 0x000fe200078e0203 */
[----:B------:R-:W-:Y:S01]  /*0260*/  LEA.HI.X.SX32 R13, R13, R48, 0x1, P0 ;  /* 0x000000300d0d7211 */ /* 0x000fe200000f0eff */
[----:B------:R4:W5:Y:S01]  /*0270*/  LDG.E.U16 R26, [R10.64] ;  /* 0x000000100a1a7981 */ /* 0x000962000c1e1500 */
[----:B0-----:R-:W-:-:S02]  /*0280*/  LEA R4, P0, R3, R46, 0x1 ;  /* 0x0000002e03047211 */ /* 0x001fc400078008ff */
[----:B------:R-:W-:Y:S01]  /*0290*/  LEA R16, R22, R15, 0x2 ;  /* 0x0000000f16107211 */ /* 0x000fe200078e10ff */
[----:B------:R0:W5:Y:S01]  /*02a0*/  LDG.E.U16 R27, [R12.64] ;  /* 0x000000100c1b7981 */ /* 0x000162000c1e1500 */
[----:B------:R-:W-:Y:S02]  /*02b0*/  LEA.HI.X.SX32 R5, R3, R48, 0x1, P0 ;  /* 0x0000003003057211 */ /* 0x000fe400000f0eff */
[-C--:B-1----:R-:W-:Y:S01]  /*02c0*/  LEA R8, P0, R16, R46.reuse, 0x1 ;  /* 0x0000002e10087211 */ /* 0x082fe200078008ff */
[----:B------:R-:W-:Y:S01]  /*02d0*/  IMAD R3, R22, 0x4, R16 ;  /* 0x0000000416037824 */ /* 0x000fe200078e0210 */
[----:B------:R-:W-:Y:S01]  /*02e0*/  LEA R14, P1, R15, R46, 0x1 ;  /* 0x0000002e0f0e7211 */ /* 0x000fe200078208ff */
[----:B------:R1:W5:Y:S01]  /*02f0*/  LDG.E.U16 R28, [R4.64] ;  /* 0x00000010041c7981 */ /* 0x000362000c1e1500 */
[----:B------:R-:W-:Y:S01]  /*0300*/  LEA.HI.X.SX32 R9, R16, R48, 0x1, P0 ;  /* 0x0000003010097211 */ /* 0x000fe200000f0eff */
[----:B----4-:R-:W-:Y:S01]  /*0310*/  IMAD R11, R22, 0x4, R3 ;  /* 0x00000004160b7824 */ /* 0x010fe200078e0203 */
[----:B------:R-:W-:-:S02]  /*0320*/  LEA R6, P0, R3, R46, 0x1 ;  /* 0x0000002e03067211 */ /* 0x000fc400078008ff */
[-C--:B------:R-:W-:Y:S01]  /*0330*/  LEA.HI.X.SX32 R15, R15, R48.reuse, 0x1, P1 ;  /* 0x000000300f0f7211 */ /* 0x080fe200008f0eff */
[----:B------:R4:W5:Y:S01]  /*0340*/  LDG.E.U16 R30, [R8.64] ;  /* 0x00000010081e7981 */ /* 0x000962000c1e1500 */
[----:B------:R-:W-:Y:S02]  /*0350*/  LEA.HI.X.SX32 R7, R3, R48, 0x1, P0 ;  /* 0x0000003003077211 */ /* 0x000fe400000f0eff */
[C---:B------:R-:W-:Y:S01]  /*0360*/  LEA R3, R22.reuse, R11, 0x2 ;  /* 0x0000000b16037211 */ /* 0x040fe200078e10ff */
[----:B------:R4:W5:Y:S01]  /*0370*/  LDG.E.U16 R29, [R14.64] ;  /* 0x000000100e1d7981 */ /* 0x000962000c1e1500 */
[-C--:B------:R-:W-:Y:S02]  /*0380*/  LEA R10, P0, R11, R46.reuse, 0x1 ;  /* 0x0000002e0b0a7211 */ /* 0x080fe400078008ff */
[----:B0-----:R-:W-:Y:S01]  /*0390*/  LEA R12, P1, R3, R46, 0x1 ;  /* 0x0000002e030c7211 */ /* 0x001fe200078208ff */
[C---:B------:R-:W-:Y:S01]  /*03a0*/  IMAD R16, R22.reuse, 0x4, R3 ;  /* 0x0000000416107824 */ /* 0x040fe200078e0203 */
[-C--:B------:R-:W-:Y:S01]  /*03b0*/  LEA.HI.X.SX32 R11, R11, R48.reuse, 0x1, P0 ;  /* 0x000000300b0b7211 */ /* 0x080fe200000f0eff */
[----:B------:R0:W5:Y:S01]  /*03c0*/  LDG.E.U16 R31, [R6.64] ;  /* 0x00000010061f7981 */ /* 0x000162000c1e1500 */
[----:B------:R-:W-:Y:S01]  /*03d0*/  LEA.HI.X.SX32 R13, R3, R48, 0x1, P1 ;  /* 0x00000030030d7211 */ /* 0x000fe200008f0eff */
[----:B------:R-:W-:Y:S01]  /*03e0*/  IMAD R3, R22, 0x4, R16 ;  /* 0x0000000416037824 */ /* 0x000fe200078e0210 */
[C---:B-1----:R-:W-:Y:S01]  /*03f0*/  LEA R4, P0, R16.reuse, R46, 0x1 ;  /* 0x0000002e10047211 */ /* 0x042fe200078008ff */
[----:B------:R1:W5:Y:S03]  /*0400*/  LDG.E.U16 R32, [R10.64] ;  /* 0x000000100a207981 */ /* 0x000366000c1e1500 */
[----:B------:R-:W-:Y:S01]  /*0410*/  LEA.HI.X.SX32 R5, R16, R48, 0x1, P0 ;  /* 0x0000003010057211 */ /* 0x000fe200000f0eff */
[----:B------:R1:W5:Y:S01]  /*0420*/  LDG.E.U16 R33, [R12.64] ;  /* 0x000000100c217981 */ /* 0x000362000c1e1500 */
[----:B----4-:R-:W-:-:S02]  /*0430*/  LEA R8, P0, R3, R46, 0x1 ;  /* 0x0000002e03087211 */ /* 0x010fc400078008ff */
[----:B------:R-:W-:Y:S01]  /*0440*/  LEA R15, R22, R3, 0x2 ;  /* 0x00000003160f7211 */ /* 0x000fe200078e10ff */
[----:B------:R4:W5:Y:S01]  /*0450*/  LDG.E.U16 R34, [R4.64] ;  /* 0x0000001004227981 */ /* 0x000962000c1e1500 */
[----:B------:R-:W-:-:S03]  /*0460*/  LEA.HI.X.SX32 R9, R3, R48, 0x1, P0 ;  /* 0x0000003003097211 */ /* 0x000fc600000f0eff */
[C---:B------:R-:W-:Y:S01]  /*0470*/  IMAD R3, R22.reuse, 0x4, R15 ;  /* 0x0000000416037824 */ /* 0x040fe200078e020f */
[-C--:B0-----:R-:W-:Y:S01]  /*0480*/  LEA R6, P0, R15, R46.reuse, 0x1 ;  /* 0x0000002e0f067211 */ /* 0x081fe200078008ff */
[----:B------:R0:W5:Y:S02]  /*0490*/  LDG.E.U16 R35, [R8.64] ;  /* 0x0000001008237981 */ /* 0x000164000c1e1500 */
[C---:B------:R-:W-:Y:S01]  /*04a0*/  IMAD R16, R22.reuse, 0x4, R3 ;  /* 0x0000000416107824 */ /* 0x040fe200078e0203 */
[----:B------:R-:W-:Y:S02]  /*04b0*/  LEA R14, P1, R3, R46, 0x1 ;  /* 0x0000002e030e7211 */ /* 0x000fe400078208ff */
[-C--:B------:R-:W-:Y:S02]  /*04c0*/  LEA.HI.X.SX32 R7, R15, R48.reuse, 0x1, P0 ;  /* 0x000000300f077211 */ /* 0x080fe400000f0eff */
[----:B------:R-:W-:Y:S02]  /*04d0*/  LEA.HI.X.SX32 R15, R3, R48, 0x1, P1 ;  /* 0x00000030030f7211 */ /* 0x000fe400008f0eff */
[----:B------:R-:W-:Y:S01]  /*04e0*/  LEA R3, R22, R16, 0x2 ;  /* 0x0000001016037211 */ /* 0x000fe200078e10ff */
[----:B------:R0:W5:Y:S01]  /*04f0*/  LDG.E.U16 R36, [R6.64] ;  /* 0x0000001006247981 */ /* 0x000162000c1e1500 */
[----:B-1----:R-:W-:-:S03]  /*0500*/  LEA R10, P0, R16, R46, 0x1 ;  /* 0x0000002e100a7211 */ /* 0x002fc600078008ff */
[----:B------:R-:W-:Y:S01]  /*0510*/  IMAD R12, R22, 0x4, R3 ;  /* 0x00000004160c7824 */ /* 0x000fe200078e0203 */
[----:B------:R-:W-:Y:S01]  /*0520*/  LEA.HI.X.SX32 R11, R16, R48, 0x1, P0 ;  /* 0x00000030100b7211 */ /* 0x000fe200000f0eff */
[----:B------:R1:W5:Y:S01]  /*0530*/  LDG.E.U16 R37, [R14.64] ;  /* 0x000000100e257981 */ /* 0x000362000c1e1500 */
[C---:B----4-:R-:W-:Y:S01]  /*0540*/  LEA R4, P0, R3.reuse, R46, 0x1 ;  /* 0x0000002e03047211 */ /* 0x050fe200078008ff */
[C---:B------:R-:W-:Y:S02]  /*0550*/  IMAD R13, R22.reuse, 0x4, R12 ;  /* 0x00000004160d7824 */ /* 0x040fe400078e020c */
[----:B------:R4:W5:Y:S01]  /*0560*/  LDG.E.U16 R38, [R10.64] ;  /* 0x000000100a267981 */ /* 0x000962000c1e1500 */
[----:B------:R-:W-:Y:S02]  /*0570*/  LEA.HI.X.SX32 R5, R3, R48, 0x1, P0 ;  /* 0x0000003003057211 */ /* 0x000fe400000f0eff */
[----:B------:R-:W-:Y:S02]  /*0580*/  LEA R3, R22, R13, 0x2 ;  /* 0x0000000d16037211 */ /* 0x000fe400078e10ff */
[-C--:B0-----:R-:W-:Y:S01]  /*0590*/  LEA R8, P0, R12, R46.reuse, 0x1 ;  /* 0x0000002e0c087211 */ /* 0x081fe200078008ff */
[----:B------:R0:W5:Y:S02]  /*05a0*/  LDG.E.U16 R39, [R4.64] ;  /* 0x0000001004277981 */ /* 0x000164000c1e1500 */
[----:B------:R-:W-:Y:S01]  /*05b0*/  IMAD R16, R22, 0x4, R3 ;  /* 0x0000000416107824 */ /* 0x000fe200078e0203 */
[----:B------:R-:W-:-:S03]  /*05c0*/  LEA R6, P1, R13, R46, 0x1 ;  /* 0x0000002e0d067211 */ /* 0x000fc600078208ff */
[----:B------:R-:W-:Y:S01]  /*05d0*/  IMAD R17, R22, 0x4, R16 ;  /* 0x0000000416117824 */ /* 0x000fe200078e0210 */
[----:B------:R-:W-:Y:S02]  /*05e0*/  LEA.HI.X.SX32 R9, R12, R48, 0x1, P0 ;  /* 0x000000300c097211 */ /* 0x000fe400000f0eff */
[----:B------:R-:W-:Y:S02]  /*05f0*/  LEA R12, P0, R3, R46, 0x1 ;  /* 0x0000002e030c7211 */ /* 0x000fe400078008ff */
[C---:B-1----:R-:W-:Y:S01]  /*0600*/  LEA R15, R22.reuse, R17, 0x2 ;  /* 0x00000011160f7211 */ /* 0x042fe200078e10ff */
[----:B------:R1:W5:Y:S01]  /*0610*/  LDG.E.U16 R40, [R8.64] ;  /* 0x0000001008287981 */ /* 0x000362000c1e1500 */
[-C--:B------:R-:W-:Y:S02]  /*0620*/  LEA.HI.X.SX32 R7, R13, R48.reuse, 0x1, P1 ;  /* 0x000000300d077211 */ /* 0x080fe400008f0eff */
[----:B------:R-:W-:Y:S01]  /*0630*/  LEA.HI.X.SX32 R13, R3, R48, 0x1, P0 ;  /* 0x00000030030d7211 */ /* 0x000fe200000f0eff */
[----:B------:R-:W-:Y:S01]  /*0640*/  IMAD R3, R22, 0x4, R15 ;  /* 0x0000000416037824 */ /* 0x000fe200078e020f */
[C---:B----4-:R-:W-:Y:S01]  /*0650*/  LEA R10, P0, R16.reuse, R46, 0x1 ;  /* 0x0000002e100a7211 */ /* 0x050fe200078008ff */
[----:B------:R4:W5:Y:S03]  /*0660*/  LDG.E.U16 R41, [R6.64] ;  /* 0x0000001006297981 */ /* 0x000966000c1e1500 */
[----:B------:R-:W-:Y:S01]  /*0670*/  LEA.HI.X.SX32 R11, R16, R48, 0x1, P0 ;  /* 0x00000030100b7211 */ /* 0x000fe200000f0eff */
[C---:B------:R-:W-:Y:S01]  /*0680*/  IMAD R16, R22.reuse, 0x4, R3 ;  /* 0x0000000416107824 */ /* 0x040fe200078e0203 */
[C---:B0-----:R-:W-:Y:S01]  /*0690*/  LEA R4, P0, R17.reuse, R46, 0x1 ;  /* 0x0000002e11047211 */ /* 0x041fe200078008ff */
[----:B------:R0:W5:Y:S03]  /*06a0*/  LDG.E.U16 R42, [R12.64] ;  /* 0x000000100c2a7981 */ /* 0x000166000c1e1500 */
[----:B------:R-:W-:Y:S01]  /*06b0*/  LEA R19, R22, R16, 0x2 ;  /* 0x0000001016137211 */ /* 0x000fe200078e10ff */
[----:B------:R0:W5:Y:S01]  /*06c0*/  LDG.E.U16 R43, [R10.64] ;  /* 0x000000100a2b7981 */ /* 0x000162000c1e1500 */
[----:B------:R-:W-:-:S03]  /*06d0*/  LEA.HI.X.SX32 R5, R17, R48, 0x1, P0 ;  /* 0x0000003011057211 */ /* 0x000fc600000f0eff */
[----:B------:R-:W-:Y:S01]  /*06e0*/  IMAD R17, R22, 0x4, R19 ;  /* 0x0000000416117824 */ /* 0x000fe200078e0213 */
[-C--:B-1----:R-:W-:Y:S01]  /*06f0*/  LEA R8, P0, R16, R46.reuse, 0x1 ;  /* 0x0000002e10087211 */ /* 0x082fe200078008ff */
[----:B------:R1:W5:Y:S02]  /*0700*/  LDG.E.U16 R44, [R4.64] ;  /* 0x00000010042c7981 */ /* 0x000364000c1e1500 */
[----:B------:R-:W-:Y:S01]  /*0710*/  IMAD R20, R22, 0x4, R17 ;  /* 0x0000000416147824 */ /* 0x000fe200078e0211 */
[----:B------:R-:W-:Y:S02]  /*0720*/  LEA R14, P1, R15, R46, 0x1 ;  /* 0x0000002e0f0e7211 */ /* 0x000fe400078208ff */
[----:B------:R-:W-:Y:S02]  /*0730*/  LEA.HI.X.SX32 R9, R16, R48, 0x1, P0 ;  /* 0x0000003010097211 */ /* 0x000fe400000f0eff */
[C---:B----4-:R-:W-:Y:S02]  /*0740*/  LEA R7, R22.reuse, R20, 0x2 ;  /* 0x0000001416077211 */ /* 0x050fe400078e10ff */
[----:B0-----:R-:W-:Y:S01]  /*0750*/  LEA R12, P0, R17, R46, 0x1 ;  /* 0x0000002e110c7211 */ /* 0x001fe200078008ff */
[----:B------:R0:W4:Y:S01]  /*0760*/  LDG.E.U16 R47, [R8.64] ;  /* 0x00000010082f7981 */ /* 0x000122000c1e1500 */
[-C--:B------:R-:W-:Y:S01]  /*0770*/  LEA.HI.X.SX32 R15, R15, R48.reuse, 0x1, P1 ;  /* 0x000000300f0f7211 */ /* 0x080fe200008f0eff */
[----:B------:R-:W-:Y:S01]  /*0780*/  IMAD R21, R22, 0x4, R7 ;  /* 0x0000000416157824 */ /* 0x000fe200078e0207 */
[----:B------:R-:W-:-:S02]  /*0790*/  LEA.HI.X.SX32 R13, R17, R48, 0x1, P0 ;  /* 0x00000030110d7211 */ /* 0x000fc400000f0eff */
[-C--:B------:R-:W-:Y:S01]  /*07a0*/  LEA R10, P1, R7, R46.reuse, 0x1 ;  /* 0x0000002e070a7211 */ /* 0x080fe200078208ff */
[----:B------:R-:W-:Y:S01]  /*07b0*/  IMAD R17, R22, 0x4, R21 ;  /* 0x0000000416117824 */ /* 0x000fe200078e0215 */
[----:B------:R-:W-:Y:S01]  /*07c0*/  LEA R6, P0, R3, R46, 0x1 ;  /* 0x0000002e03067211 */ /* 0x000fe200078008ff */
[----:B------:R0:W4:Y:S01]  /*07d0*/  LDG.E.U16 R45, [R14.64] ;  /* 0x000000100e2d7981 */ /* 0x000122000c1e1500 */
[-C--:B------:R-:W-:Y:S02]  /*07e0*/  LEA.HI.X.SX32 R11, R7, R48.reuse, 0x1, P1 ;  /* 0x00000030070b7211 */ /* 0x080fe400008f0eff */
[----:B------:R-:W-:Y:S01]  /*07f0*/  LEA.HI.X.SX32 R7, R3, R48, 0x1, P0 ;  /* 0x0000003003077211 */ /* 0x000fe200000f0eff */
[----:B------:R0:W4:Y:S01]  /*0800*/  LDG.E.U16 R49, [R12.64] ;  /* 0x000000100c317981 */ /* 0x000122000c1e1500 */
[-C--:B-1----:R-:W-:Y:S02]  /*0810*/  LEA R4, P0, R19, R46.reuse, 0x1 ;  /* 0x0000002e13047211 */ /* 0x082fe400078008ff */
[----:B0-----:R-:W-:Y:S01]  /*0820*/  LEA R8, P1, R20, R46, 0x1 ;  /* 0x0000002e14087211 */ /* 0x001fe200078208ff */
[----:B------:R0:W4:Y:S01]  /*0830*/  LDG.E.U16 R11, [R10.64] ;  /* 0x000000100a0b7981 */ /* 0x000122000c1e1500 */
[----:B------:R-:W-:-:S02]  /*0840*/  LEA R22, R22, R17, 0x2 ;  /* 0x0000001116167211 */ /* 0x000fc400078e10ff */
[----:B------:R-:W-:Y:S01]  /*0850*/  LEA R16, P2, R17, R46, 0x1 ;  /* 0x0000002e11107211 */ /* 0x000fe200078408ff */
[----:B------:R1:W4:Y:S01]  /*0860*/  LDG.E.U16 R6, [R6.64] ;  /* 0x0000001006067981 */ /* 0x000322000c1e1500 */
[-C--:B------:R-:W-:Y:S02]  /*0870*/  LEA.HI.X.SX32 R5, R19, R48.reuse, 0x1, P0 ;  /* 0x0000003013057211 */ /* 0x080fe400000f0eff */
[----:B------:R-:W-:Y:S02]  /*0880*/  LEA.HI.X.SX32 R9, R20, R48, 0x1, P1 ;  /* 0x0000003014097211 */ /* 0x000fe400008f0eff */
[-C--:B------:R-:W-:Y:S01]  /*0890*/  LEA R14, P0, R21, R46.reuse, 0x1 ;  /* 0x0000002e150e7211 */ /* 0x080fe200078008ff */
[----:B------:R0:W4:Y:S01]  /*08a0*/  LDG.E.U16 R19, [R4.64] ;  /* 0x0000001004137981 */ /* 0x000122000c1e1500 */
[----:B------:R-:W-:Y:S02]  /*08b0*/  LEA R12, P1, R22, R46, 0x1 ;  /* 0x0000002e160c7211 */ /* 0x000fe400078208ff */
[-C--:B------:R-:W-:Y:S01]  /*08c0*/  LEA.HI.X.SX32 R17, R17, R48.reuse, 0x1, P2 ;  /* 0x0000003011117211 */ /* 0x080fe200010f0eff */
[----:B------:R0:W4:Y:S01]  /*08d0*/  LDG.E.U16 R8, [R8.64] ;  /* 0x0000001008087981 */ /* 0x000122000c1e1500 */
[----:B------:R-:W-:-:S02]  /*08e0*/  LEA.HI.X.SX32 R15, R21, R48, 0x1, P0 ;  /* 0x00000030150f7211 */ /* 0x000fc400000f0eff */
[----:B------:R-:W-:Y:S02]  /*08f0*/  LEA.HI.X.SX32 R13, R22, R48, 0x1, P1 ;  /* 0x00000030160d7211 */ /* 0x000fe400008f0eff */
[----:B------:R1:W4:Y:S04]  /*0900*/  LDG.E.U16 R17, [R16.64] ;  /* 0x0000001010117981 */ /* 0x000328000c1e1500 */
[----:B------:R1:W4:Y:S04]  /*0910*/  LDG.E.U16 R14, [R14.64] ;  /* 0x000000100e0e7981 */ /* 0x000328000c1e1500 */
[----:B------:R1:W4:Y:S01]  /*0920*/  LDG.E.U16 R12, [R12.64] ;  /* 0x000000100c0c7981 */ /* 0x000322000c1e1500 */
[----:B0-----:R-:W-:Y:S01]  /*0930*/  IMAD R10, R2, c[0x0][0x1c0], RZ ;  /* 0x00007000020a7a24 */ /* 0x001fe200078e02ff */
[----:B------:R-:W-:Y:S01]  /*0940*/  LOP3.LUT R4, R0, 0xc0, RZ, 0xc0, !PT ;  /* 0x000000c000047812 */ /* 0x000fe200078ec0ff */
[----:B-1----:R-:W-:Y:S01]  /*0950*/  IMAD R7, R154, c[0x0][0x1c4], RZ ;  /* 0x000071009a077a24 */ /* 0x002fe200078e02ff */
[----:B------:R-:W-:Y:S01]  /*0960*/  SHF.L.U32 R153, R0, 0x1, RZ ;  /* 0x0000000100997819 */ /* 0x000fe200000006ff */
[----:B------:R-:W-:Y:S01]  /*0970*/  IMAD.SHL.U32 R3, R10, 0x2, RZ ;  /* 0x000000020a037824 */ /* 0x000fe200078e00ff */
[----:B------:R-:W-:Y:S01]  /*0980*/  SHF.R.U32.HI R4, RZ, 0x2, R4 ;  /* 0x00000002ff047819 */ /* 0x000fe20000011604 */
[----:B------:R-:W-:-:S02]  /*0990*/  IMAD.SHL.U32 R16, R7, 0x2, RZ ;  /* 0x0000000207107824 */ /* 0x000fc400078e00ff */
[----:B------:R-:W-:Y:S01]  /*09a0*/  IMAD.SHL.U32 R5, R0, 0x4, RZ ;  /* 0x0000000400057824 */ /* 0x000fe200078e00ff */
[----:B------:R-:W-:Y:S02]  /*09b0*/  LOP3.LUT R152, R4, 0x1fe, R153, 0x78, !PT ;  /* 0x000001fe04987812 */ /* 0x000fe400078e7899 */
[----:B------:R-:W-:Y:S02]  /*09c0*/  IADD3 R3, P0, P1, R16, c[0x0][0x178], R3 ;  /* 0x00005e0010037a10 */ /* 0x000fe4000791e003 */
[----:B------:R-:W-:Y:S01]  /*09d0*/  LOP3.LUT R16, R5, 0x80, RZ, 0xc0, !PT ;  /* 0x0000008005107812 */ /* 0x000fe200078ec0ff */
[----:B------:R-:W-:-:S04]  /*09e0*/  IMAD.HI R5, R10, 0x2, RZ ;  /* 0x000000020a057827 */ /* 0x000fc800078e02ff */
[----:B------:R-:W-:Y:S01]  /*09f0*/  IMAD.HI R10, R7, 0x2, RZ ;  /* 0x00000002070a7827 */ /* 0x000fe200078e02ff */
[----:B------:R-:W-:-:S04]  /*0a00*/  LOP3.LUT R7, R152, 0x40, RZ, 0x3c, !PT ;  /* 0x0000004098077812 */ /* 0x000fc800078e3cff */
[----:B------:R-:W-:Y:S02]  /*0a10*/  IADD3.X R5, R10, c[0x0][0x17c], R5, P0, P1 ;  /* 0x00005f000a057a10 */ /* 0x000fe400007e2405 */
[----:B------:R-:W-:Y:S02]  /*0a20*/  LOP3.LUT R151, R0, 0x7, RZ, 0xc0, !PT ;  /* 0x0000000700977812 */ /* 0x000fe400078ec0ff */
[----:B------:R-:W-:-:S03]  /*0a30*/  SHF.R.U32.HI R9, RZ, 0x1, R0 ;  /* 0x00000001ff097819 */ /* 0x000fc60000011600 */
[----:B------:R-:W-:Y:S01]  /*0a40*/  IMAD R16, R151, 0x10, R16 ;  /* 0x0000001097107824 */ /* 0x000fe200078e0210 */
[----:B------:R-:W-:-:S04]  /*0a50*/  LOP3.LUT R9, R9, 0xc, RZ, 0xc0, !PT ;  /* 0x0000000c09097812 */ /* 0x000fc800078ec0ff */
[----:B------:R-:W-:Y:S02]  /*0a60*/  IADD3 R4, R9, R16, RZ ;  /* 0x0000001009047210 */ /* 0x000fe40007ffe0ff */
[C---:B------:R-:W-:Y:S02]  /*0a70*/  LOP3.LUT R20, R0.reuse, 0x60, RZ, 0xc0, !PT ;  /* 0x0000006000147812 */ /* 0x040fe400078ec0ff */
[----:B------:R-:W-:Y:S02]  /*0a80*/  LOP3.LUT R15, R0, 0xe0, RZ, 0xc0, !PT ;  /* 0x000000e0000f7812 */ /* 0x000fe400078ec0ff */
[----:B------:R0:W1:Y:S01]  /*0a90*/  R2UR UR13, R20 ;  /* 0x00000000140d73c2 */ /* 0x00006200000e0000 */
[----:B------:R-:W-:-:S07]  /*0aa0*/  UIADD3 UR14, UR5, 0x40, URZ ;  /* 0x00000040050e7890 */ /* 0x000fce000fffe03f */
[----:B------:R-:W0:Y:S01]  /*0ab0*/  R2UR UR4, R15 ;  /* 0x000000000f0473c2 */ /* 0x000e2200000e0000 */
[----:B------:R-:W-:-:S06]  /*0ac0*/  UISETP.GE.AND UP0, UPT, UR14, 0x1, UPT ;  /* 0x000000010e00788c */ /* 0x000fcc000bf06270 */
[----:B------:R-:W-:Y:S02]  /*0ad0*/  PLOP3.LUT P0, PT, PT, PT, UP0, 0x80, 0x0 ;  /* 0x000000000000781c */ /* 0x000fe40003f0f008 */
[C---:B------:R-:W-:Y:S02]  /*0ae0*/  LOP3.LUT R13, R0.reuse, 0x80, RZ, 0xc0, !PT ;  /* 0x00000080000d7812 */ /* 0x040fe400078ec0ff */
[----:B------:R-:W-:Y:S02]  /*0af0*/  LOP3.LUT R156, R0, 0xff, RZ, 0xc0, !PT ;  /* 0x000000ff009c7812 */ /* 0x000fe400078ec0ff */
[----:B------:R0:W0:Y:S01]  /*0b00*/  R2UR UR8, R13 ;  /* 0x000000000d0873c2 */ /* 0x00002200000e0000 */
[----:B------:R-:W-:Y:S01]  /*0b10*/  IMAD.MOV.U32 R149, RZ, RZ, 0x3f800000 ;  /* 0x3f800000ff957424 */ /* 0x000fe200078e00ff */
[----:B------:R-:W-:Y:S01]  /*0b20*/  MOV R122, 0xff800000 ;  /* 0xff800000007a7802 */ /* 0x000fe20000000f00 */
[----:B------:R-:W-:Y:S01]  /*0b30*/  IMAD.MOV.U32 R123, RZ, RZ, -0x800000 ;  /* 0xff800000ff7b7424 */ /* 0x000fe200078e00ff */
[----:B------:R-:W-:Y:S01]  /*0b40*/  MOV R119, 0xff800000 ;  /* 0xff80000000777802 */ /* 0x000fe20000000f00 */
[----:B------:R-:W-:Y:S01]  /*0b50*/  IMAD.MOV.U32 R121, RZ, RZ, -0x800000 ;  /* 0xff800000ff797424 */ /* 0x000fe200078e00ff */
[----:B------:R-:W-:Y:S01]  /*0b60*/  MOV R116, 0xff800000 ;  /* 0xff80000000747802 */ /* 0x000fe20000000f00 */
[----:B------:R-:W-:Y:S01]  /*0b70*/  IMAD.MOV.U32 R120, RZ, RZ, -0x800000 ;  /* 0xff800000ff787424 */ /* 0x000fe200078e00ff */
[----:B--2---:R-:W-:Y:S04]  /*0b80*/  STS.U16 [R152], R23 ;  /* 0x0000001798007388 */ /* 0x004fe80000000400 */
[----:B---3--:R-:W-:Y:S04]  /*0b90*/  STS.U16 [R152+0x400], R25 ;  /* 0x0004001998007388 */ /* 0x008fe80000000400 */
[----:B-----5:R-:W-:Y:S04]  /*0ba0*/  STS.U16 [R152+0x800], R27 ;  /* 0x0008001b98007388 */ /* 0x020fe80000000400 */
[----:B------:R-:W-:Y:S04]  /*0bb0*/  STS.U16 [R152+0xc00], R29 ;  /* 0x000c001d98007388 */ /* 0x000fe80000000400 */
[----:B------:R-:W-:Y:S04]  /*0bc0*/  STS.U16 [R152+0x1000], R31 ;  /* 0x0010001f98007388 */ /* 0x000fe80000000400 */
[----:B------:R-:W-:Y:S04]  /*0bd0*/  STS.U16 [R152+0x1400], R33 ;  /* 0x0014002198007388 */ /* 0x000fe80000000400 */
[----:B------:R-:W-:Y:S04]  /*0be0*/  STS.U16 [R152+0x1800], R35 ;  /* 0x0018002398007388 */ /* 0x000fe80000000400 */
[----:B------:R-:W-:Y:S04]  /*0bf0*/  STS.U16 [R152+0x1c00], R37 ;  /* 0x001c002598007388 */ /* 0x000fe80000000400 */
[----:B------:R-:W-:Y:S04]  /*0c00*/  STS.U16 [R152+0x2000], R39 ;  /* 0x0020002798007388 */ /* 0x000fe80000000400 */
[----:B------:R-:W-:Y:S04]  /*0c10*/  STS.U16 [R152+0x2400], R41 ;  /* 0x0024002998007388 */ /* 0x000fe80000000400 */
[----:B------:R-:W-:Y:S04]  /*0c20*/  STS.U16 [R152+0x2800], R43 ;  /* 0x0028002b98007388 */ /* 0x000fe80000000400 */
[----:B----4-:R-:W-:Y:S04]  /*0c30*/  STS.U16 [R152+0x3000], R47 ;  /* 0x0030002f98007388 */ /* 0x010fe80000000400 */
        /* <DEDUP_REMOVED lines=17> */
[----:B------:R2:W-:Y:S04]  /*0d50*/  STS.U16 [R7+0x3600], R8 ;  /* 0x0036000807007388 */ /* 0x0005e80000000400 */
[----:B------:R-:W-:Y:S04]  /*0d60*/  STS.U16 [R7+0x3a00], R14 ;  /* 0x003a000e07007388 */ /* 0x000fe80000000400 */
[----:B------:R3:W-:Y:S01]  /*0d70*/  STS.U16 [R7+0x3e00], R12 ;  /* 0x003e000c07007388 */ /* 0x0007e20000000400 */
[----:B--2---:R-:W-:-:S02]  /*0d80*/  IMAD R8, R18, c[0x0][0x1c8], RZ ;  /* 0x0000720012087a24 */ /* 0x004fc400078e02ff */
[----:B---3--:R-:W-:-:S05]  /*0d90*/  IMAD.MOV.U32 R7, RZ, RZ, c[0x0][0x1c8] ;  /* 0x00007200ff077624 */ /* 0x008fca00078e00ff */
[----:B------:R-:W-:-:S05]  /*0da0*/  LEA R10, R7, R8, 0x2 ;  /* 0x00000008070a7211 */ /* 0x000fca00078e10ff */
[----:B------:R-:W-:-:S04]  /*0db0*/  IMAD R12, R7, 0x4, R10 ;  /* 0x00000004070c7824 */ /* 0x000fc800078e020a */
[----:B------:R-:W-:-:S05]  /*0dc0*/  IMAD R14, R7, 0x4, R12 ;  /* 0x00000004070e7824 */ /* 0x000fca00078e020c */
[----:B------:R-:W-:-:S05]  /*0dd0*/  LEA R16, R7, R14, 0x2 ;  /* 0x0000000e07107211 */ /* 0x000fca00078e10ff */
[----:B------:R-:W-:-:S04]  /*0de0*/  IMAD R18, R7, 0x4, R16 ;  /* 0x0000000407127824 */ /* 0x000fc800078e0210 */
[----:B0-----:R-:W-:-:S05]  /*0df0*/  IMAD R20, R7, 0x4, R18 ;  /* 0x0000000407147824 */ /* 0x001fca00078e0212 */
[----:B------:R-:W-:-:S05]  /*0e00*/  LEA R22, R7, R20, 0x2 ;  /* 0x0000001407167211 */ /* 0x000fca00078e10ff */
[----:B------:R-:W-:-:S04]  /*0e10*/  IMAD R24, R7, 0x4, R22 ;  /* 0x0000000407187824 */ /* 0x000fc800078e0216 */
[----:B------:R-:W-:-:S05]  /*0e20*/  IMAD R26, R7, 0x4, R24 ;  /* 0x00000004071a7824 */ /* 0x000fca00078e0218 */
[----:B------:R-:W-:Y:S01]  /*0e30*/  LEA R28, R7, R26, 0x2 ;  /* 0x0000001a071c7211 */ /* 0x000fe200078e10ff */
[----:B------:R-:W-:-:S04]  /*0e40*/  USHF.L.U32 UR9, UR4, 0x4, URZ ;  /* 0x0000000404097899 */ /* 0x000fc8000800063f */
[C---:B------:R-:W-:Y:S01]  /*0e50*/  IMAD R30, R7.reuse, 0x4, R28 ;  /* 0x00000004071e7824 */ /* 0x040fe200078e021c */
[----:B------:R-:W-:Y:S01]  /*0e60*/  MOV R146, 0x3f800000 ;  /* 0x3f80000000927802 */ /* 0x000fe20000000f00 */
[----:B------:R-:W-:Y:S01]  /*0e70*/  IMAD.MOV.U32 R118, RZ, RZ, -0x800000 ;  /* 0xff800000ff767424 */ /* 0x000fe200078e00ff */
[----:B------:R-:W-:Y:S01]  /*0e80*/  MOV R143, 0x3f800000 ;  /* 0x3f800000008f7802 */ /* 0x000fe20000000f00 */
[----:B------:R-:W-:Y:S01]  /*0e90*/  IMAD.MOV.U32 R117, RZ, RZ, -0x800000 ;  /* 0xff800000ff757424 */ /* 0x000fe200078e00ff */
[----:B------:R-:W-:Y:S01]  /*0ea0*/  CS2R R60, SRZ ;  /* 0x00000000003c7805 */ /* 0x000fe2000001ff00 */
[----:B------:R-:W-:Y:S01]  /*0eb0*/  IMAD.MOV.U32 R148, RZ, RZ, 0x3f800000 ;  /* 0x3f800000ff947424 */ /* 0x000fe200078e00ff */
        /* <DEDUP_REMOVED lines=18> */
[----:B------:R-:W-:Y:S01]  /*0fe0*/  ISETP.GE.U32.AND P4, PT, R156, 0x40, PT ;  /* 0x000000409c00780c */ /* 0x000fe20003f86070 */
[----:B------:R-:W-:Y:S01]  /*0ff0*/  CS2R R50, SRZ ;  /* 0x0000000000327805 */ /* 0x000fe2000001ff00 */
[C---:B------:R-:W-:Y:S01]  /*1000*/  LOP3.LUT R155, R0.reuse, 0x1c, RZ, 0xc0, !PT ;  /* 0x0000001c009b7812 */ /* 0x040fe200078ec0ff */
[----:B------:R-:W-:Y:S01]  /*1010*/  IMAD.SHL.U32 R150, R0, 0x40, RZ ;  /* 0x0000004000967824 */ /* 0x000fe200078e00ff */
[----:B------:R-:W-:Y:S01]  /*1020*/  LEA R32, R7, R30, 0x2 ;  /* 0x0000001e07207211 */ /* 0x000fe200078e10ff */
[----:B-1----:R-:W-:Y:S05]  /*1030*/  @!P0 BRA `(.L_x_0) ;  /* 0x0000327000008947 */ /* 0x002fea0003800000 */
[----:B------:R-:W-:Y:S01]  /*1040*/  IMAD R34, R151, 0x90, RZ ;  /* 0x0000009097227824 */ /* 0x000fe200078e02ff */
[----:B------:R-:W-:Y:S01]  /*1050*/  LOP3.LUT R6, R0, 0x10, RZ, 0xc0, !PT ;  /* 0x0000001000067812 */ /* 0x000fe200078ec0ff */
[----:B------:R-:W-:Y:S01]  /*1060*/  IMAD R33, R2, c[0x0][0x1b0], RZ ;  /* 0x00006c0002217a24 */ /* 0x000fe200078e02ff */
[----:B------:R-:W-:Y:S01]  /*1070*/  LOP3.LUT R13, R0, 0x1f, RZ, 0xc0, !PT ;  /* 0x0000001f000d7812 */ /* 0x000fe200078ec0ff */
[----:B------:R-:W-:Y:S01]  /*1080*/  USHF.R.U32.HI UR4, URZ, 0x1, UR13 ;  /* 0x000000013f047899 */ /* 0x000fe2000801160d */
[----:B------:R-:W-:Y:S01]  /*1090*/  LOP3.LUT R36, R34, 0x10, R153, 0x78, !PT ;  /* 0x0000001022247812 */ /* 0x000fe200078e7899 */
[----:B------:R-:W-:Y:S01]  /*10a0*/  IMAD.SHL.U32 R9, R6, 0x40, RZ ;  /* 0x0000004006097824 */ /* 0x000fe200078e00ff */
[----:B------:R-:W-:Y:S01]  /*10b0*/  LOP3.LUT R34, R0, 0x7f, RZ, 0xc0, !PT ;  /* 0x0000007f00227812 */ /* 0x000fe200078ec0ff */
[----:B------:R-:W-:Y:S01]  /*10c0*/  IMAD R6, R2, c[0x0][0x1a0], RZ ;  /* 0x0000680002067a24 */ /* 0x000fe200078e02ff */
[----:B------:R-:W-:Y:S01]  /*10d0*/  SHF.R.U32.HI R15, RZ, 0x3, R0 ;  /* 0x00000003ff0f7819 */ /* 0x000fe20000011600 */
[----:B------:R-:W-:Y:S01]  /*10e0*/  IMAD R39, R13, c[0x0][0x1b4], RZ ;  /* 0x00006d000d277a24 */ /* 0x000fe200078e02ff */
[----:B------:R-:W-:Y:S01]  /*10f0*/  LOP3.LUT R9, R36, R9, RZ, 0xfc, !PT ;  /* 0x0000000924097212 */ /* 0x000fe200078efcff */
[----:B------:R-:W-:Y:S01]  /*1100*/  IMAD R31, R34, c[0x0][0x1a8], RZ ;  /* 0x00006a00221f7a24 */ /* 0x000fe200078e02ff */
[C---:B------:R-:W-:Y:S01]  /*1110*/  LEA.HI R131, R155.reuse, 0x10, RZ, 0x1e ;  /* 0x000000109b837811 */ /* 0x040fe200078ff0ff */
[C---:B------:R-:W-:Y:S01]  /*1120*/  IMAD.SHL.U32 R29, R6.reuse, 0x2, RZ ;  /* 0x00000002061d7824 */ /* 0x040fe200078e00ff */
[----:B------:R-:W-:Y:S01]  /*1130*/  LEA.HI R133, R155, 0x18, RZ, 0x1e ;  /* 0x000000189b857811 */ /* 0x000fe200078ff0ff */
[----:B------:R-:W-:Y:S01]  /*1140*/  IMAD.SHL.U32 R35, R33, 0x2, RZ ;  /* 0x0000000221237824 */ /* 0x000fe200078e00ff */
[----:B------:R-:W-:Y:S01]  /*1150*/  LEA.HI R137, R155, 0x28, RZ, 0x1e ;  /* 0x000000289b897811 */ /* 0x000fe200078ff0ff */
[----:B------:R-:W-:Y:S01]  /*1160*/  IMAD.SHL.U32 R38, R39, 0x2, RZ ;  /* 0x0000000227267824 */ /* 0x000fe200078e00ff */
[C---:B------:R-:W-:Y:S01]  /*1170*/  LEA.HI R139, R155.reuse, 0x30, RZ, 0x1e ;  /* 0x000000309b8b7811 */ /* 0x040fe200078ff0ff */
[C---:B------:R-:W-:Y:S01]  /*1180*/  IMAD.SHL.U32 R11, R155.reuse, 0x4, RZ ;  /* 0x000000049b0b7824 */ /* 0x040fe200078e00ff */
[----:B------:R-:W-:Y:S01]  /*1190*/  LEA.HI R141, R155, 0x38, RZ, 0x1e ;  /* 0x000000389b8d7811 */ /* 0x000fe200078ff0ff */
[----:B------:R-:W-:Y:S01]  /*11a0*/  IMAD.SHL.U32 R17, R133, 0x10, RZ ;  /* 0x0000001085117824 */ /* 0x000fe200078e00ff */
[----:B------:R-:W-:Y:S01]  /*11b0*/  SHF.L.U32 R36, R31, 0x1, RZ ;  /* 0x000000011f247819 */ /* 0x000fe200000006ff */
[----:B------:R-:W-:Y:S01]  /*11c0*/  IMAD.SHL.U32 R21, R137, 0x10, RZ ;  /* 0x0000001089157824 */ /* 0x000fe200078e00ff */
[----:B------:R-:W-:Y:S01]  /*11d0*/  LEA.HI R129, R155, 0x8, RZ, 0x1e ;  /* 0x000000089b817811 */ /* 0x000fe200078ff0ff */
[----:B------:R-:W-:Y:S01]  /*11e0*/  IMAD.SHL.U32 R23, R139, 0x10, RZ ;  /* 0x000000108b177824 */ /* 0x000fe200078e00ff */
[----:B------:R-:W-:Y:S01]  /*11f0*/  LEA.HI R135, R155, 0x20, RZ, 0x1e ;  /* 0x000000209b877811 */ /* 0x000fe200078ff0ff */
[----:B------:R-:W-:Y:S01]  /*1200*/  IMAD.HI R6, R6, 0x2, RZ ;  /* 0x0000000206067827 */ /* 0x000fe200078e02ff */
[----:B------:R-:W-:Y:S01]  /*1210*/  LOP3.LUT R42, R15, 0xc, RZ, 0xc0, !PT ;  /* 0x0000000c0f2a7812 */ /* 0x000fe200078ec0ff */
[----:B------:R-:W-:Y:S01]  /*1220*/  UISETP.NE.U32.AND UP0, UPT, UR8, URZ, UPT ;  /* 0x0000003f0800728c */ /* 0x000fe2000bf05070 */
[----:B------:R-:W-:Y:S01]  /*1230*/  SHF.L.U32 R25, R141, 0x4, RZ ;  /* 0x000000048d197819 */ /* 0x000fe200000006ff */
[----:B------:R-:W-:Y:S01]  /*1240*/  IMAD.SHL.U32 R15, R131, 0x10, RZ ;  /* 0x00000010830f7824 */ /* 0x000fe200078e00ff */
[----:B------:R-:W-:Y:S01]  /*1250*/  IADD3 R198, P0, P1, R36, c[0x0][0x168], R29 ;  /* 0x00005a0024c67a10 */ /* 0x000fe2000791e01d */
[----:B------:R-:W-:Y:S01]  /*1260*/  IMAD.IADD R11, R11, 0x1, R42 ;  /* 0x000000010b0b7824 */ /* 0x000fe200078e022a */
[----:B------:R-:W-:Y:S01]  /*1270*/  SHF.L.U32 R13, R129, 0x4, RZ ;  /* 0x00000004810d7819 */ /* 0x000fe200000006ff */
[C---:B------:R-:W-:Y:S01]  /*1280*/  IMAD.IADD R15, R42.reuse, 0x1, R15 ;  /* 0x000000012a0f7824 */ /* 0x040fe200078e020f */
[----:B------:R-:W-:Y:S01]  /*1290*/  SHF.L.U32 R19, R135, 0x4, RZ ;  /* 0x0000000487137819 */ /* 0x000fe200000006ff */
[C---:B------:R-:W-:Y:S01]  /*12a0*/  IMAD.IADD R17, R42.reuse, 0x1, R17 ;  /* 0x000000012a117824 */ /* 0x040fe200078e0211 */
[----:B------:R-:W-:Y:S01]  /*12b0*/  SHF.R.U32.HI R29, RZ, 0x7, R0 ;  /* 0x00000007ff1d7819 */ /* 0x000fe20000011600 */
[----:B------:R-:W-:Y:S01]  /*12c0*/  IMAD.IADD R21, R42, 0x1, R21 ;  /* 0x000000012a157824 */ /* 0x000fe200078e0215 */
[----:B------:R-:W-:Y:S01]  /*12d0*/  IADD3 R166, P2, P3, R38, c[0x0][0x170], R35 ;  /* 0x00005c0026a67a10 */ /* 0x000fe20007b5e023 */
[C---:B------:R-:W-:Y:S01]  /*12e0*/  IMAD.SHL.U32 R35, R0.reuse, 0x8, RZ ;  /* 0x0000000800237824 */ /* 0x040fe200078e00ff */
[----:B------:R-:W-:Y:S01]  /*12f0*/  LOP3.LUT R40, R0, 0x3, RZ, 0xc0, !PT ;  /* 0x0000000300287812 */ /* 0x000fe200078ec0ff */
[C---:B------:R-:W-:Y:S01]  /*1300*/  IMAD.IADD R23, R42.reuse, 0x1, R23 ;  /* 0x000000012a177824 */ /* 0x040fe200078e0217 */
[C---:B------:R-:W-:Y:S01]  /*1310*/  IADD3 R13, R42.reuse, R13, RZ ;  /* 0x0000000d2a0d7210 */ /* 0x040fe20007ffe0ff */
[C---:B------:R-:W-:Y:S01]  /*1320*/  IMAD.IADD R25, R42.reuse, 0x1, R25 ;  /* 0x000000012a197824 */ /* 0x040fe200078e0219 */
[----:B------:R-:W-:Y:S01]  /*1330*/  IADD3 R19, R42, R19, RZ ;  /* 0x000000132a137210 */ /* 0x000fe20007ffe0ff */
[----:B------:R-:W-:Y:S01]  /*1340*/  IMAD.U32 R42, RZ, RZ, UR4 ;  /* 0x00000004ff2a7e24 */ /* 0x000fe2000f8e00ff */
[----:B------:R-:W-:Y:S01]  /*1350*/  SGXT.U32 R29, R29, 0x1 ;  /* 0x000000011d1d781a */ /* 0x000fe20000000000 */
[----:B------:R-:W-:Y:S01]  /*1360*/  IMAD.SHL.U32 R27, R40, 0x2, RZ ;  /* 0x00000002281b7824 */ /* 0x000fe200078e00ff */
[----:B------:R-:W-:Y:S01]  /*1370*/  MOV R50, c[0x0][0x1a4] ;  /* 0x0000690000327a02 */ /* 0x000fe20000000f00 */
[----:B------:R-:W-:Y:S01]  /*1380*/  IMAD.MOV.U32 R49, RZ, RZ, c[0x0][0x1b8] ;  /* 0x00006e00ff317624 */ /* 0x000fe200078e00ff */
[----:B------:R-:W-:Y:S01]  /*1390*/  LOP3.LUT R76, R35, 0x30, RZ, 0xc0, !PT ;  /* 0x00000030234c7812 */ /* 0x000fe200078ec0ff */
[----:B------:R-:W-:Y:S01]  /*13a0*/  IMAD R36, R29, c[0x0][0x1a4], RZ ;  /* 0x000069001d247a24 */ /* 0x000fe200078e02ff */
[----:B------:R-:W-:Y:S01]  /*13b0*/  LEA R40, R155, R40, 0x2 ;  /* 0x000000289b287211 */ /* 0x000fe200078e10ff */
[----:B------:R-:W-:Y:S01]  /*13c0*/  IMAD.HI R35, R31, 0x2, RZ ;  /* 0x000000021f237827 */ /* 0x000fe200078e02ff */
[--C-:B------:R-:W-:Y:S01]  /*13d0*/  LOP3.LUT R29, R42, 0x30, R153.reuse, 0x78, !PT ;  /* 0x000000302a1d7812 */ /* 0x100fe200078e7899 */
[----:B------:R-:W-:Y:S01]  /*13e0*/  USEL UR10, URZ, 0x110, !UP0 ;  /* 0x000001103f0a7887 */ /* 0x000fe2000c000000 */
[----:B------:R-:W-:Y:S01]  /*13f0*/  LEA R38, R151, UR9, 0x6 ;  /* 0x0000000997267c11 */ /* 0x000fe2000f8e30ff */
[----:B------:R-:W-:Y:S01]  /*1400*/  IMAD R37, R50, 0x2, R36 ;  /* 0x0000000232257824 */ /* 0x000fe200078e0224 */
[----:B------:R-:W-:Y:S01]  /*1410*/  LOP3.LUT R31, R76, 0x30, R153, 0x78, !PT ;  /* 0x000000304c1f7812 */ /* 0x000fe200078e7899 */
[----:B------:R-:W-:Y:S01]  /*1420*/  IMAD.U32 R29, R40, 0x4, R29 ;  /* 0x00000004281d7824 */ /* 0x000fe200078e001d */
[----:B------:R-:W-:Y:S01]  /*1430*/  SHF.R.U32.HI R40, RZ, 0x5, R0 ;  /* 0x00000005ff287819 */ /* 0x000fe20000011600 */
[----:B------:R-:W-:Y:S01]  /*1440*/  IMAD.MOV.U32 R149, RZ, RZ, 0x3f800000 ;  /* 0x3f800000ff957424 */ /* 0x000fe200078e00ff */
[----:B------:R-:W-:Y:S01]  /*1450*/  IADD3 R31, R31, R38, RZ ;  /* 0x000000261f1f7210 */ /* 0x000fe20007ffe0ff */
[----:B------:R-:W-:Y:S01]  /*1460*/  IMAD R38, R50, 0x2, R37 ;  /* 0x0000000232267824 */ /* 0x000fe200078e0225 */
[----:B------:R-:W-:Y:S01]  /*1470*/  IADD3.X R48, R35, c[0x0][0x16c], R6, P0, P1 ;  /* 0x00005b0023307a10 */ /* 0x000fe200007e2406 */
[----:B------:R-:W-:Y:S01]  /*1480*/  IMAD.HI R35, R33, 0x2, RZ ;  /* 0x0000000221237827 */ /* 0x000fe200078e02ff */
[----:B------:R-:W-:Y:S01]  /*1490*/  SGXT.U32 R6, R40, 0x3 ;  /* 0x000000032806781a */ /* 0x000fe20000000000 */
[----:B------:R-:W-:Y:S01]  /*14a0*/  CS2R R60, SRZ ;  /* 0x00000000003c7805 */ /* 0x000fe2000001ff00 */
[-C--:B------:R-:W-:Y:S01]  /*14b0*/  LEA R228, P0, R36, R198.reuse, 0x1 ;  /* 0x000000c624e47211 */ /* 0x080fe200078008ff */
[----:B------:R-:W-:Y:S01]  /*14c0*/  IMAD R33, R50, 0x2, R38 ;  /* 0x0000000232217824 */ /* 0x000fe200078e0226 */
[----:B------:R-:W-:Y:S01]  /*14d0*/  LEA R226, P1, R37, R198, 0x1 ;  /* 0x000000c625e27211 */ /* 0x000fe200078208ff */
[----:B------:R-:W-:Y:S01]  /*14e0*/  IMAD.HI R40, R39, 0x2, RZ ;  /* 0x0000000227287827 */ /* 0x000fe200078e02ff */
[-C--:B------:R-:W-:Y:S01]  /*14f0*/  LEA.HI.X.SX32 R229, R36, R48.reuse, 0x1, P0 ;  /* 0x0000003024e57211 */ /* 0x080fe200000f0eff */
[----:B------:R-:W-:Y:S01]  /*1500*/  CS2R R62, SRZ ;  /* 0x00000000003e7805 */ /* 0x000fe2000001ff00 */
[----:B------:R-:W-:Y:S01]  /*1510*/  LEA.HI.X.SX32 R227, R37, R48, 0x1, P1 ;  /* 0x0000003025e37211 */ /* 0x000fe200008f0eff */
[----:B------:R-:W-:Y:S01]  /*1520*/  IMAD R41, R6, c[0x0][0x1b8], RZ ;  /* 0x00006e0006297a24 */ /* 0x000fe200078e02ff */
[----:B------:R-:W-:Y:S01]  /*1530*/  LEA R6, R50, R33, 0x1 ;  /* 0x0000002132067211 */ /* 0x000fe200078e08ff */
[----:B------:R-:W-:Y:S01]  /*1540*/  IMAD.MOV.U32 R163, RZ, RZ, -0x800000 ;  /* 0xff800000ffa37424 */ /* 0x000fe200078e00ff */
[----:B------:R-:W-:Y:S01]  /*1550*/  IADD3.X R47, R40, c[0x0][0x174], R35, P2, P3 ;  /* 0x00005d00282f7a10 */ /* 0x000fe200017e6423 */
[----:B------:R-:W-:Y:S01]  /*1560*/  IMAD.MOV.U32 R161, RZ, RZ, -0x800000 ;  /* 0xff800000ffa17424 */ /* 0x000fe200078e00ff */
[CC--:B------:R-:W-:Y:S01]  /*1570*/  LEA R222, P1, R33.reuse, R198.reuse, 0x1 ;  /* 0x000000c621de7211 */ /* 0x0c0fe200078208ff */
[----:B------:R-:W-:Y:S01]  /*1580*/  IMAD R35, R50, 0x2, R6 ;  /* 0x0000000232237824 */ /* 0x000fe200078e0206 */
[----:B------:R-:W-:Y:S01]  /*1590*/  LEA R224, P0, R38, R198, 0x1 ;  /* 0x000000c626e07211 */ /* 0x000fe200078008ff */
[----:B------:R-:W-:Y:S01]  /*15a0*/  IMAD.MOV.U32 R159, RZ, RZ, -0x800000 ;  /* 0xff800000ff9f7424 */ /* 0x000fe200078e00ff */
[-C--:B------:R-:W-:Y:S01]  /*15b0*/  LEA.HI.X.SX32 R223, R33, R48.reuse, 0x1, P1 ;  /* 0x0000003021df7211 */ /* 0x080fe200008f0eff */
[----:B------:R-:W-:Y:S01]  /*15c0*/  IMAD R39, R50, 0x2, R35 ;  /* 0x0000000232277824 */ /* 0x000fe200078e0223 */
[----:B------:R-:W-:Y:S01]  /*15d0*/  LEA.HI.X.SX32 R225, R38, R48, 0x1, P0 ;  /* 0x0000003026e17211 */ /* 0x000fe200000f0eff */
[----:B------:R-:W-:Y:S01]  /*15e0*/  IMAD.MOV.U32 R157, RZ, RZ, -0x800000 ;  /* 0xff800000ff9d7424 */ /* 0x000fe200078e00ff */
[----:B------:R-:W-:Y:S01]  /*15f0*/  LEA R220, P0, R6, R198, 0x1 ;  /* 0x000000c606dc7211 */ /* 0x000fe200078008ff */
[----:B------:R-:W-:Y:S01]  /*1600*/  IMAD.MOV.U32 R147, RZ, RZ, 0x3f800000 ;  /* 0x3f800000ff937424 */ /* 0x000fe200078e00ff */
[----:B------:R-:W-:Y:S01]  /*1610*/  LEA R36, R50, R39, 0x1 ;  /* 0x0000002732247211 */ /* 0x000fe200078e08ff */
[----:B------:R-:W-:Y:S01]  /*1620*/  IMAD.MOV.U32 R145, RZ, RZ, 0x3f800000 ;  /* 0x3f800000ff917424 */ /* 0x000fe200078e00ff */
[----:B------:R-:W-:Y:S01]  /*1630*/  LEA.HI.X.SX32 R221, R6, R48, 0x1, P0 ;  /* 0x0000003006dd7211 */ /* 0x000fe200000f0eff */
[----:B------:R-:W-:Y:S01]  /*1640*/  IMAD.MOV.U32 R143, RZ, RZ, 0x3f800000 ;  /* 0x3f800000ff8f7424 */ /* 0x000fe200078e00ff */
[----:B------:R-:W-:Y:S01]  /*1650*/  LEA R218, P1, R35, R198, 0x1 ;  /* 0x000000c623da7211 */ /* 0x000fe200078208ff */
[C---:B------:R-:W-:Y:S01]  /*1660*/  IMAD R37, R50.reuse, 0x2, R36 ;  /* 0x0000000232257824 */ /* 0x040fe200078e0224 */
[----:B------:R-:W-:Y:S01]  /*1670*/  LEA R40, R49, R41, 0x3 ;  /* 0x0000002931287211 */ /* 0x000fe200078e18ff */
[----:B------:R-:W-:Y:S01]  /*1680*/  CS2R R68, SRZ ;  /* 0x0000000000447805 */ /* 0x000fe2000001ff00 */
[----:B------:R-:W-:Y:S01]  /*1690*/  LEA.HI.X.SX32 R219, R35, R48, 0x1, P1 ;  /* 0x0000003023db7211 */ /* 0x000fe200008f0eff */
[----:B------:R-:W-:Y:S01]  /*16a0*/  IMAD R33, R50, 0x2, R37 ;  /* 0x0000000232217824 */ /* 0x000fe200078e0225 */
[-C--:B------:R-:W-:Y:S01]  /*16b0*/  LEA R214, P1, R36, R198.reuse, 0x1 ;  /* 0x000000c624d67211 */ /* 0x080fe200078208ff */
[----:B------:R-:W-:Y:S01]  /*16c0*/  IMAD R42, R49, 0x8, R40 ;  /* 0x00000008312a7824 */ /* 0x000fe200078e0228 */
[----:B------:R-:W-:Y:S01]  /*16d0*/  LEA R212, P2, R37, R198, 0x1 ;  /* 0x000000c625d47211 */ /* 0x000fe200078408ff */
[----:B------:R-:W-:Y:S01]  /*16e0*/  CS2R R70, SRZ ;  /* 0x0000000000467805 */ /* 0x000fe2000001ff00 */
[----:B------:R-:W-:Y:S01]  /*16f0*/  LEA R38, R50, R33, 0x1 ;  /* 0x0000002132267211 */ /* 0x000fe200078e08ff */
[----:B------:R-:W-:Y:S01]  /*1700*/  IMAD R43, R49, 0x8, R42 ;  /* 0x00000008312b7824 */ /* 0x000fe200078e022a */
[----:B------:R-:W-:Y:S01]  /*1710*/  LEA.HI.X.SX32 R215, R36, R48, 0x1, P1 ;  /* 0x0000003024d77211 */ /* 0x000fe200008f0eff */
[----:B------:R-:W-:Y:S01]  /*1720*/  CS2R R72, SRZ ;  /* 0x0000000000487805 */ /* 0x000fe2000001ff00 */
[C---:B------:R-:W-:Y:S01]  /*1730*/  LEA R6, R50.reuse, R38, 0x1 ;  /* 0x0000002632067211 */ /* 0x040fe200078e08ff */
[----:B------:R-:W-:Y:S01]  /*1740*/  CS2R R74, SRZ ;  /* 0x00000000004a7805 */ /* 0x000fe2000001ff00 */
[----:B------:R-:W-:Y:S01]  /*1750*/  MOV R44, UR13 ;  /* 0x0000000d002c7c02 */ /* 0x000fe20008000f00 */
[----:B------:R-:W-:Y:S01]  /*1760*/  CS2R R52, SRZ ;  /* 0x0000000000347805 */ /* 0x000fe2000001ff00 */
[----:B------:R-:W-:Y:S01]  /*1770*/  LEA R216, P0, R39, R198, 0x1 ;  /* 0x000000c627d87211 */ /* 0x000fe200078008ff */
[----:B------:R-:W-:Y:S01]  /*1780*/  IMAD R35, R50, 0x2, R6 ;  /* 0x0000000232237824 */ /* 0x000fe200078e0206 */
[----:B------:R-:W-:Y:S01]  /*1790*/  LEA.HI.X.SX32 R213, R37, R48, 0x1, P2 ;  /* 0x0000003025d57211 */ /* 0x000fe200010f0eff */
[----:B------:R-:W-:Y:S01]  /*17a0*/  CS2R R54, SRZ ;  /* 0x0000000000367805 */ /* 0x000fe2000001ff00 */
[----:B------:R-:W-:Y:S01]  /*17b0*/  LEA.HI R27, R44, R27, RZ, 0x1e ;  /* 0x0000001b2c1b7211 */ /* 0x000fe200078ff0ff */
[----:B------:R-:W-:Y:S01]  /*17c0*/  CS2R R64, SRZ ;  /* 0x0000000000407805 */ /* 0x000fe2000001ff00 */
[----:B------:R-:W-:Y:S01]  /*17d0*/  LEA R36, R50, R35, 0x1 ;  /* 0x0000002332247211 */ /* 0x000fe200078e08ff */
[----:B------:R-:W-:Y:S01]  /*17e0*/  CS2R R66, SRZ ;  /* 0x0000000000427805 */ /* 0x000fe2000001ff00 */
[----:B------:R-:W-:Y:S01]  /*17f0*/  LEA R206, P2, R6, R198, 0x1 ;  /* 0x000000c606ce7211 */ /* 0x000fe200078408ff */
[----:B------:R-:W-:Y:S01]  /*1800*/  CS2R R56, SRZ ;  /* 0x0000000000387805 */ /* 0x000fe2000001ff00 */
[----:B------:R-:W-:Y:S01]  /*1810*/  LEA R44, R49, R43, 0x3 ;  /* 0x0000002b312c7211 */ /* 0x000fe200078e18ff */
[----:B------:R-:W-:Y:S01]  /*1820*/  IMAD R37, R50, 0x2, R36 ;  /* 0x0000000232257824 */ /* 0x000fe200078e0224 */
[----:B------:R-:W-:Y:S01]  /*1830*/  LEA.HI.X.SX32 R217, R39, R48, 0x1, P0 ;  /* 0x0000003027d97211 */ /* 0x000fe200000f0eff */
[----:B------:R-:W-:Y:S01]  /*1840*/  CS2R R58, SRZ ;  /* 0x00000000003a7805 */ /* 0x000fe2000001ff00 */
[-C--:B------:R-:W-:Y:S01]  /*1850*/  LEA R210, P0, R33, R198.reuse, 0x1 ;  /* 0x000000c621d27211 */ /* 0x080fe200078008ff */
[C---:B------:R-:W-:Y:S01]  /*1860*/  IMAD R45, R49.reuse, 0x8, R44 ;  /* 0x00000008312d7824 */ /* 0x040fe200078e022c */
[----:B------:R-:W-:Y:S01]  /*1870*/  LEA R208, P1, R38, R198, 0x1 ;  /* 0x000000c626d07211 */ /* 0x000fe200078208ff */
[----:B------:R-:W-:Y:S01]  /*1880*/  UMOV UR6, URZ ;  /* 0x0000003f00067c82 */ /* 0x000fe20008000000 */
[-C--:B------:R-:W-:Y:S01]  /*1890*/  LEA.HI.X.SX32 R207, R6, R48.reuse, 0x1, P2 ;  /* 0x0000003006cf7211 */ /* 0x080fe200010f0eff */
[----:B------:R-:W-:Y:S01]  /*18a0*/  IMAD R46, R49, 0x8, R45 ;  /* 0x00000008312e7824 */ /* 0x000fe200078e022d */
[----:B------:R-:W-:Y:S01]  /*18b0*/  LEA R6, R50, R37, 0x1 ;  /* 0x0000002532067211 */ /* 0x000fe200078e08ff */
[----:B------:R-:W-:Y:S01]  /*18c0*/  UMOV UR7, URZ ;  /* 0x0000003f00077c82 */ /* 0x000fe20008000000 */
[-C--:B------:R-:W-:Y:S01]  /*18d0*/  LEA.HI.X.SX32 R211, R33, R48.reuse, 0x1, P0 ;  /* 0x0000003021d37211 */ /* 0x080fe200000f0eff */
[----:B------:R-:W-:Y:S01]  /*18e0*/  CS2R R50, SRZ ;  /* 0x0000000000327805 */ /* 0x000fe2000001ff00 */
[----:B------:R-:W-:Y:S01]  /*18f0*/  LEA.HI.X.SX32 R209, R38, R48, 0x1, P1 ;  /* 0x0000003026d17211 */ /* 0x000fe200008f0eff */
[----:B------:R-:W-:Y:S01]  /*1900*/  UMOV UR4, URZ ;  /* 0x0000003f00047c82 */ /* 0x000fe20008000000 */
[----:B------:R-:W-:-:S02]  /*1910*/  LEA R204, P0, R35, R198, 0x1 ;  /* 0x000000c623cc7211 */ /* 0x000fc400078008ff */
[-C--:B------:R-:W-:Y:S02]  /*1920*/  LEA R202, P1, R36, R198.reuse, 0x1 ;  /* 0x000000c624ca7211 */ /* 0x080fe400078208ff */
[-C--:B------:R-:W-:Y:S02]  /*1930*/  LEA R200, P2, R37, R198.reuse, 0x1 ;  /* 0x000000c625c87211 */ /* 0x080fe400078408ff */
[C---:B------:R-:W-:Y:S02]  /*1940*/  LEA R198, P3, R6.reuse, R198, 0x1 ;  /* 0x000000c606c67211 */ /* 0x040fe400078608ff */
[-C--:B------:R-:W-:Y:S02]  /*1950*/  LEA.HI.X.SX32 R205, R35, R48.reuse, 0x1, P0 ;  /* 0x0000003023cd7211 */ /* 0x080fe400000f0eff */
[-C--:B------:R-:W-:Y:S01]  /*1960*/  LEA.HI.X.SX32 R199, R6, R48.reuse, 0x1, P3 ;  /* 0x0000003006c77211 */ /* 0x080fe200018f0eff */
[----:B------:R-:W-:Y:S01]  /*1970*/  IMAD R6, R49, 0x8, R46 ;  /* 0x0000000831067824 */ /* 0x000fe200078e022e */
[----:B------:R-:W-:-:S02]  /*1980*/  LEA.HI.X.SX32 R203, R36, R48, 0x1, P1 ;  /* 0x0000003024cb7211 */ /* 0x000fc400008f0eff */
[C---:B------:R-:W-:Y:S02]  /*1990*/  LEA R194, P1, R40.reuse, R166, 0x1 ;  /* 0x000000a628c27211 */ /* 0x040fe400078208ff */
[----:B------:R-:W-:Y:S02]  /*19a0*/  LEA R33, R49, R6, 0x3 ;  /* 0x0000000631217211 */ /* 0x000fe400078e18ff */
[----:B------:R-:W-:Y:S02]  /*19b0*/  LEA.HI.X.SX32 R201, R37, R48, 0x1, P2 ;  /* 0x0000003025c97211 */ /* 0x000fe400010f0eff */
[----:B------:R-:W-:Y:S01]  /*19c0*/  LEA.HI.X.SX32 R195, R40, R47, 0x1, P1 ;  /* 0x0000002f28c37211 */ /* 0x000fe200008f0eff */
[----:B------:R-:W-:Y:S01]  /*19d0*/  IMAD R35, R49, 0x8, R33 ;  /* 0x0000000831237824 */ /* 0x000fe200078e0221 */
[-C--:B------:R-:W-:Y:S02]  /*19e0*/  LEA R188, P1, R44, R166.reuse, 0x1 ;  /* 0x000000a62cbc7211 */ /* 0x080fe400078208ff */
[----:B------:R-:W-:-:S02]  /*19f0*/  LEA R192, P2, R42, R166, 0x1 ;  /* 0x000000a62ac07211 */ /* 0x000fc400078408ff */
[C---:B------:R-:W-:Y:S02]  /*1a00*/  LEA R36, R49.reuse, R35, 0x3 ;  /* 0x0000002331247211 */ /* 0x040fe400078e18ff */
[-C--:B------:R-:W-:Y:S02]  /*1a10*/  LEA.HI.X.SX32 R189, R44, R47.reuse, 0x1, P1 ;  /* 0x0000002f2cbd7211 */ /* 0x080fe400008f0eff */
[-C--:B------:R-:W-:Y:S01]  /*1a20*/  LEA R182, P1, R6, R166.reuse, 0x1 ;  /* 0x000000a606b67211 */ /* 0x080fe200078208ff */
[----:B------:R-:W-:Y:S01]  /*1a30*/  IMAD R37, R49, 0x8, R36 ;  /* 0x0000000831257824 */ /* 0x000fe200078e0224 */
[----:B------:R-:W-:Y:S01]  /*1a40*/  LEA.HI.X.SX32 R193, R42, R47, 0x1, P2 ;  /* 0x0000002f2ac17211 */ /* 0x000fe200010f0eff */
[----:B------:R-:W-:Y:S01]  /*1a50*/  IMAD.SHL.U32 R42, R34, 0x2, RZ ;  /* 0x00000002222a7824 */ /* 0x000fe200078e00ff */
[----:B------:R-:W-:Y:S02]  /*1a60*/  LEA R186, P2, R45, R166, 0x1 ;  /* 0x000000a62dba7211 */ /* 0x000fe400078408ff */
[----:B------:R-:W-:-:S02]  /*1a70*/  LEA R38, R49, R37, 0x3 ;  /* 0x0000002531267211 */ /* 0x000fc400078e18ff */
[-C--:B------:R-:W-:Y:S02]  /*1a80*/  LEA.HI.X.SX32 R183, R6, R47.reuse, 0x1, P1 ;  /* 0x0000002f06b77211 */ /* 0x080fe400008f0eff */
[CC--:B------:R-:W-:Y:S01]  /*1a90*/  LEA R176, P1, R36.reuse, R166.reuse, 0x1 ;  /* 0x000000a624b07211 */ /* 0x0c0fe200078208ff */
[----:B------:R-:W-:Y:S01]  /*1aa0*/  IMAD R6, R49, 0x8, R38 ;  /* 0x0000000831067824 */ /* 0x000fe200078e0226 */
[-C--:B------:R-:W-:Y:S02]  /*1ab0*/  LEA R196, P0, R41, R166.reuse, 0x1 ;  /* 0x000000a629c47211 */ /* 0x080fe400078008ff */
[-C--:B------:R-:W-:Y:S02]  /*1ac0*/  LEA.HI.X.SX32 R187, R45, R47.reuse, 0x1, P2 ;  /* 0x0000002f2dbb7211 */ /* 0x080fe400010f0eff */
[----:B------:R-:W-:Y:S01]  /*1ad0*/  LEA R180, P2, R33, R166, 0x1 ;  /* 0x000000a621b47211 */ /* 0x000fe200078408ff */
[----:B------:R-:W-:Y:S01]  /*1ae0*/  CS2R R44, SRZ ;  /* 0x00000000002c7805 */ /* 0x000fe2000001ff00 */
[----:B------:R-:W-:-:S02]  /*1af0*/  LEA.HI.X.SX32 R177, R36, R47, 0x1, P1 ;  /* 0x0000002f24b17211 */ /* 0x000fc400008f0eff */
[CC--:B------:R-:W-:Y:S02]  /*1b00*/  LEA R170, P1, R6.reuse, R166.reuse, 0x1 ;  /* 0x000000a606aa7211 */ /* 0x0c0fe400078208ff */
[-C--:B------:R-:W-:Y:S02]  /*1b10*/  LEA.HI.X.SX32 R197, R41, R47.reuse, 0x1, P0 ;  /* 0x0000002f29c57211 */ /* 0x080fe400000f0eff */
[----:B------:R-:W-:Y:S02]  /*1b20*/  LEA R190, P0, R43, R166, 0x1 ;  /* 0x000000a62bbe7211 */ /* 0x000fe400078008ff */
[-C--:B------:R-:W-:Y:S02]  /*1b30*/  LEA.HI.X.SX32 R181, R33, R47.reuse, 0x1, P2 ;  /* 0x0000002f21b57211 */ /* 0x080fe400010f0eff */
[----:B------:R-:W-:Y:S02]  /*1b40*/  LEA R33, R49, R6, 0x3 ;  /* 0x0000000631217211 */ /* 0x000fe400078e18ff */
[----:B------:R-:W-:-:S02]  /*1b50*/  LEA.HI.X.SX32 R171, R6, R47, 0x1, P1 ;  /* 0x0000002f06ab7211 */ /* 0x000fc400008f0eff */
[----:B------:R-:W-:Y:S02]  /*1b60*/  MOV R6, UR13 ;  /* 0x0000000d00067c02 */ /* 0x000fe40008000f00 */
[----:B------:R-:W-:Y:S02]  /*1b70*/  LEA.HI.X.SX32 R191, R43, R47, 0x1, P0 ;  /* 0x0000002f2bbf7211 */ /* 0x000fe400000f0eff */
[-C--:B------:R-:W-:Y:S02]  /*1b80*/  LEA R184, P0, R46, R166.reuse, 0x1 ;  /* 0x000000a62eb87211 */ /* 0x080fe400078008ff */
[----:B------:R-:W-:Y:S02]  /*1b90*/  LEA R6, R6, R151, 0x2 ;  /* 0x0000009706067211 */ /* 0x000fe400078e10ff */
[----:B------:R-:W-:Y:S02]  /*1ba0*/  LEA.HI.X.SX32 R185, R46, R47, 0x1, P0 ;  /* 0x0000002f2eb97211 */ /* 0x000fe400000f0eff */
[-C--:B------:R-:W-:Y:S01]  /*1bb0*/  LEA R178, P0, R35, R166.reuse, 0x1 ;  /* 0x000000a623b27211 */ /* 0x080fe200078008ff */
[----:B------:R-:W-:Y:S01]  /*1bc0*/  IMAD.SHL.U32 R6, R6, 0x10, RZ ;  /* 0x0000001006067824 */ /* 0x000fe200078e00ff */
[----:B------:R-:W-:-:S02]  /*1bd0*/  LEA R174, P2, R37, R166, 0x1 ;  /* 0x000000a625ae7211 */ /* 0x000fc400078408ff */
[-C--:B------:R-:W-:Y:S01]  /*1be0*/  LEA.HI.X.SX32 R179, R35, R47.reuse, 0x1, P0 ;  /* 0x0000002f23b37211 */ /* 0x080fe200000f0eff */
[----:B------:R-:W-:Y:S01]  /*1bf0*/  IMAD R35, R49, 0x8, R33 ;  /* 0x0000000831237824 */ /* 0x000fe200078e0221 */
[----:B------:R-:W-:Y:S01]  /*1c00*/  LOP3.LUT R41, R76, 0x3c0, R150, 0xf8, !PT ;  /* 0x000003c04c297812 */ /* 0x000fe200078ef896 */
[----:B------:R-:W-:Y:S01]  /*1c10*/  CS2R R48, SRZ ;  /* 0x0000000000307805 */ /* 0x000fe2000001ff00 */
[----:B------:R-:W-:Y:S02]  /*1c20*/  LOP3.LUT R36, R6, 0x30, R153, 0x78, !PT ;  /* 0x0000003006247812 */ /* 0x000fe400078e7899 */
[----:B------:R-:W-:Y:S02]  /*1c30*/  LEA.HI.X.SX32 R175, R37, R47, 0x1, P2 ;  /* 0x0000002f25af7211 */ /* 0x000fe400010f0eff */
[-C--:B------:R-:W-:Y:S02]  /*1c40*/  LEA R172, P0, R38, R166.reuse, 0x1 ;  /* 0x000000a626ac7211 */ /* 0x080fe400078008ff */
[----:B------:R-:W-:-:S02]  /*1c50*/  LEA R168, P2, R33, R166, 0x1 ;  /* 0x000000a621a87211 */ /* 0x000fc400078408ff */
[----:B------:R-:W-:Y:S02]  /*1c60*/  LEA R166, P3, R35, R166, 0x1 ;  /* 0x000000a623a67211 */ /* 0x000fe400078608ff */
[----:B------:R-:W-:Y:S02]  /*1c70*/  LOP3.LUT P5, RZ, R0, 0x3, RZ, 0xc0, !PT ;  /* 0x0000000300ff7812 */ /* 0x000fe400078ac0ff */
[----:B------:R-:W-:Y:S02]  /*1c80*/  LOP3.LUT R42, R42, UR10, RZ, 0x3c, !PT ;  /* 0x0000000a2a2a7c12 */ /* 0x000fe4000f8e3cff */
[----:B------:R-:W-:Y:S02]  /*1c90*/  LOP3.LUT R41, R41, 0x10, R0, 0x78, !PT ;  /* 0x0000001029297812 */ /* 0x000fe400078e7800 */
[----:B------:R-:W-:Y:S02]  /*1ca0*/  LEA R36, R151, R36, 0x8 ;  /* 0x0000002497247211 */ /* 0x000fe400078e40ff */
[----:B------:R-:W-:-:S02]  /*1cb0*/  LEA.HI.X.SX32 R173, R38, R47, 0x1, P0 ;  /* 0x0000002f26ad7211 */ /* 0x000fc400000f0eff */
[-C--:B------:R-:W-:Y:S02]  /*1cc0*/  LEA.HI.X.SX32 R169, R33, R47.reuse, 0x1, P2 ;  /* 0x0000002f21a97211 */ /* 0x080fe400010f0eff */
[----:B------:R-:W-:Y:S02]  /*1cd0*/  LEA.HI.X.SX32 R167, R35, R47, 0x1, P3 ;  /* 0x0000002f23a77211 */ /* 0x000fe400018f0eff */
[----:B------:R-:W-:Y:S01]  /*1ce0*/  MOV R164, 0xff800000 ;  /* 0xff80000000a47802 */ /* 0x000fe20000000f00 */
[----:B------:R-:W-:Y:S01]  /*1cf0*/  CS2R R46, SRZ ;  /* 0x00000000002e7805 */ /* 0x000fe2000001ff00 */
[----:B------:R-:W-:Y:S02]  /*1d00*/  MOV R162, 0xff800000 ;  /* 0xff80000000a27802 */ /* 0x000fe40000000f00 */
[----:B------:R-:W-:Y:S02]  /*1d10*/  MOV R160, 0xff800000 ;  /* 0xff80000000a07802 */ /* 0x000fe40000000f00 */
[----:B------:R-:W-:-:S02]  /*1d20*/  MOV R158, 0xff800000 ;  /* 0xff800000009e7802 */ /* 0x000fc40000000f00 */
[----:B------:R-:W-:Y:S02]  /*1d30*/  MOV R148, 0x3f800000 ;  /* 0x3f80000000947802 */ /* 0x000fe40000000f00 */
[----:B------:R-:W-:Y:S02]  /*1d40*/  MOV R146, 0x3f800000 ;  /* 0x3f80000000927802 */ /* 0x000fe40000000f00 */
[----:B------:R-:W-:Y:S02]  /*1d50*/  MOV R144, 0x3f800000 ;  /* 0x3f80000000907802 */ /* 0x000fe40000000f00 */
[----:B------:R-:W-:Y:S02]  /*1d60*/  MOV R142, 0x3f800000 ;  /* 0x3f800000008e7802 */ /* 0x000fe40000000f00 */
[----:B------:R-:W-:Y:S02]  /*1d70*/  ISETP.LT.U32.AND P6, PT, R156, 0x80, !P5 ;  /* 0x000000809c00780c */ /* 0x000fe40006fc1070 */
[----:B------:R-:W-:-:S02]  /*1d80*/  LOP3.LUT R6, R42, 0x20, RZ, 0x3c, !PT ;  /* 0x000000202a067812 */ /* 0x000fc400078e3cff */
[C---:B------:R-:W-:Y:S02]  /*1d90*/  LOP3.LUT R33, R42.reuse, 0x40, RZ, 0x3c, !PT ;  /* 0x000000402a217812 */ /* 0x040fe400078e3cff */
[----:B------:R-:W-:Y:S02]  /*1da0*/  LOP3.LUT R34, R42, 0x60, RZ, 0x3c, !PT ;  /* 0x000000602a227812 */ /* 0x000fe400078e3cff */
[C---:B------:R-:W-:Y:S02]  /*1db0*/  LOP3.LUT R35, R9.reuse, 0x20, RZ, 0x3c, !PT ;  /* 0x0000002009237812 */ /* 0x040fe400078e3cff */
[C---:B------:R-:W-:Y:S02]  /*1dc0*/  LOP3.LUT R37, R9.reuse, 0x40, RZ, 0x3c, !PT ;  /* 0x0000004009257812 */ /* 0x040fe400078e3cff */
[----:B------:R-:W-:Y:S02]  /*1dd0*/  LOP3.LUT R38, R9, 0x60, RZ, 0x3c, !PT ;  /* 0x0000006009267812 */ /* 0x000fe400078e3cff */
[----:B------:R-:W-:-:S02]  /*1de0*/  LOP3.LUT R39, R41, 0x20, RZ, 0x3c, !PT ;  /* 0x0000002029277812 */ /* 0x000fc400078e3cff */
[----:B------:R-:W-:Y:S02]  /*1df0*/  LOP3.LUT R40, R36, 0x40, RZ, 0x3c, !PT ;  /* 0x0000004024287812 */ /* 0x000fe400078e3cff */
[----:B------:R-:W-:Y:S02]  /*1e00*/  LEA.HI R43, R155, UR5, RZ, 0x1e ;  /* 0x000000059b2b7c11 */ /* 0x000fe4000f8ff0ff */
[----:B------:R-:W-:Y:S02]  /*1e10*/  IADD3 R140, R141, UR5, RZ ;  /* 0x000000058d8c7c10 */ /* 0x000fe4000fffe0ff */
[----:B------:R-:W-:Y:S02]  /*1e20*/  IADD3 R138, R139, UR5, RZ ;  /* 0x000000058b8a7c10 */ /* 0x000fe4000fffe0ff */
[----:B------:R-:W-:Y:S02]  /*1e30*/  IADD3 R136, R137, UR5, RZ ;  /* 0x0000000589887c10 */ /* 0x000fe4000fffe0ff */
[----:B------:R-:W-:-:S02]  /*1e40*/  IADD3 R134, R135, UR5, RZ ;  /* 0x0000000587867c10 */ /* 0x000fc4000fffe0ff */
[----:B------:R-:W-:Y:S02]  /*1e50*/  IADD3 R132, R133, UR5, RZ ;  /* 0x0000000585847c10 */ /* 0x000fe4000fffe0ff */
[----:B------:R-:W-:Y:S02]  /*1e60*/  IADD3 R130, R131, UR5, RZ ;  /* 0x0000000583827c10 */ /* 0x000fe4000fffe0ff */
[----:B------:R-:W-:Y:S01]  /*1e70*/  IADD3 R128, R129, UR5, RZ ;  /* 0x0000000581807c10 */ /* 0x000fe2000fffe0ff */
[----:B------:R-:W-:Y:S02]  /*1e80*/  UMOV UR5, URZ ;  /* 0x0000003f00057c82 */ /* 0x000fe40008000000 */
.L_x_1:
[----:B------:R-:W-:Y:S01]  /*1e90*/  IMAD.U32 R107, RZ, RZ, UR4 ;  /* 0x00000004ff6b7e24 */ /* 0x000fe2000f8e00ff */
[----:B------:R-:W-:Y:S01]  /*1ea0*/  MOV R105, UR4 ;  /* 0x0000000400697c02 */ /* 0x000fe20008000f00 */
        /* <DEDUP_REMOVED lines=14> */
[----:B------:R-:W-:-:S04]  /*1f90*/  IMAD.WIDE R106, R107, 0x2, R228 ;  /* 0x000000026b6a7825 */ /* 0x000fc800078e02e4 */
[----:B------:R-:W-:Y:S02]  /*1fa0*/  IMAD.WIDE R90, R91, 0x2, R212 ;  /* 0x000000025b5a7825 */ /* 0x000fe400078e02d4 */
[----:B------:R-:W2:Y:S02]  /*1fb0*/  LDG.E.U16 R107, [R106.64] ;  /* 0x000000106a6b7981 */ /* 0x000ea4000c1e1500 */
[----:B------:R-:W-:Y:S02]  /*1fc0*/  IMAD.WIDE R82, R83, 0x2, R204 ;  /* 0x0000000253527825 */ /* 0x000fe400078e02cc */
[----:B------:R-:W3:Y:S02]  /*1fd0*/  LDG.E.U16 R91, [R90.64] ;  /* 0x000000105a5b7981 */ /* 0x000ee4000c1e1500 */
[----:B------:R-:W-:Y:S02]  /*1fe0*/  IMAD.WIDE R104, R105, 0x2, R226 ;  /* 0x0000000269687825 */ /* 0x000fe400078e02e2 */
[----:B------:R-:W4:Y:S02]  /*1ff0*/  LDG.E.U16 R83, [R82.64] ;  /* 0x0000001052537981 */ /* 0x000f24000c1e1500 */
[----:B------:R-:W-:-:S02]  /*2000*/  IMAD.WIDE R98, R99, 0x2, R220 ;  /* 0x0000000263627825 */ /* 0x000fc400078e02dc */
[----:B------:R-:W5:Y:S02]  /*2010*/  LDG.E.U16 R105, [R104.64] ;  /* 0x0000001068697981 */ /* 0x000f64000c1e1500 */
[----:B------:R-:W-:Y:S02]  /*2020*/  IMAD.WIDE R96, R97, 0x2, R218 ;  /* 0x0000000261607825 */ /* 0x000fe400078e02da */
[----:B------:R0:W5:Y:S02]  /*2030*/  LDG.E.U16 R109, [R98.64] ;  /* 0x00000010626d7981 */ /* 0x000164000c1e1500 */
[----:B------:R-:W-:Y:S02]  /*2040*/  IMAD.WIDE R88, R89, 0x2, R210 ;  /* 0x0000000259587825 */ /* 0x000fe400078e02d2 */
[----:B------:R-:W5:Y:S02]  /*2050*/  LDG.E.U16 R97, [R96.64] ;  /* 0x0000001060617981 */ /* 0x000f64000c1e1500 */
[----:B------:R-:W-:-:S02]  /*2060*/  IMAD.WIDE R80, R81, 0x2, R202 ;  /* 0x0000000251507825 */ /* 0x000fc400078e02ca */
[----:B------:R-:W5:Y:S02]  /*2070*/  LDG.E.U16 R89, [R88.64] ;  /* 0x0000001058597981 */ /* 0x000f64000c1e1500 */
[----:B------:R-:W-:Y:S02]  /*2080*/  IMAD.WIDE R102, R103, 0x2, R224 ;  /* 0x0000000267667825 */ /* 0x000fe400078e02e0 */
[----:B------:R-:W5:Y:S02]  /*2090*/  LDG.E.U16 R81, [R80.64] ;  /* 0x0000001050517981 */ /* 0x000f64000c1e1500 */
        /* <DEDUP_REMOVED lines=13> */
[----:B------:R-:W5:Y:S04]  /*2170*/  LDG.E.U16 R77, [R76.64] ;  /* 0x000000104c4d7981 */ /* 0x000f68000c1e1500 */
[----:B0-----:R-:W5:Y:S04]  /*2180*/  LDG.E.U16 R99, [R100.64] ;  /* 0x0000001064637981 */ /* 0x001f68000c1e1500 */
[----:B------:R-:W-:Y:S06]  /*2190*/  BAR.SYNC.DEFER_BLOCKING 0x0 ;  /* 0x0000000000007b1d */ /* 0x000fec0000010000 */
[----:B--2---:R-:W-:Y:S04]  /*21a0*/  STS.U16 [R42+0x4000], R107 ;  /* 0x0040006b2a007388 */ /* 0x004fe80000000400 */
[----:B---3--:R-:W-:Y:S04]  /*21b0*/  STS.U16 [R42+0x5000], R91 ;  /* 0x0050005b2a007388 */ /* 0x008fe80000000400 */
[----:B----4-:R-:W-:Y:S04]  /*21c0*/  STS.U16 [R42+0x5800], R83 ;  /* 0x005800532a007388 */ /* 0x010fe80000000400 */
        /* <DEDUP_REMOVED lines=13> */
[----:B------:R-:W-:Y:S06]  /*22a0*/  BAR.SYNC.DEFER_BLOCKING 0x0 ;  /* 0x0000000000007b1d */ /* 0x000fec0000010000 */
[----:B------:R-:W-:Y:S04]  /*22b0*/  LDSM.16.MT88.4 R112, [R9] ;  /* 0x000000000970783b */ /* 0x000fe80000004200 */
[----:B------:R-:W0:Y:S04]  /*22c0*/  LDSM.16.M88.4 R116, [R36+0x4000] ;  /* 0x004000002474783b */ /* 0x000e280000000200 */
[----:B------:R-:W1:Y:S04]  /*22d0*/  LDSM.16.MT88.4 R124, [R35] ;  /* 0x00000000237c783b */ /* 0x000e680000004200 */
[----:B------:R-:W2:Y:S04]  /*22e0*/  LDSM.16.MT88.4 R80, [R37] ;  /* 0x000000002550783b */ /* 0x000ea80000004200 */
[----:B------:R-:W3:Y:S04]  /*22f0*/  LDSM.16.MT88.4 R100, [R38] ;  /* 0x000000002664783b */ /* 0x000ee80000004200 */
[----:B------:R-:W4:Y:S04]  /*2300*/  LDSM.16.MT88.4 R88, [R9+0x800] ;  /* 0x000800000958783b */ /* 0x000f280000004200 */
[----:B------:R-:W5:Y:S04]  /*2310*/  LDSM.16.MT88.4 R96, [R35+0x800] ;  /* 0x000800002360783b */ /* 0x000f680000004200 */
[----:B------:R-:W3:Y:S04]  /*2320*/  LDSM.16.MT88.4 R108, [R37+0x800] ;  /* 0x00080000256c783b */ /* 0x000ee80000004200 */
[----:B------:R-:W4:Y:S04]  /*2330*/  LDSM.16.MT88.4 R84, [R38+0x800] ;  /* 0x000800002654783b */ /* 0x000f280000004200 */
[----:B------:R-:W-:Y:S04]  /*2340*/  LDSM.16.MT88.4 R120, [R9+0x1000] ;  /* 0x001000000978783b */ /* 0x000fe80000004200 */
[----:B------:R-:W5:Y:S01]  /*2350*/  LDSM.16.M88.4 R76, [R40+0x4000] ;  /* 0x00400000284c783b */ /* 0x000f620000000200 */
[-C--:B0-----:R-:W-:Y:S03]  /*2360*/  HMMA.16816.F32.BF16 R112, R112, R116.reuse, RZ ;  /* 0x000000747070723c */ /* 0x081fe600000418ff */
[----:B------:R-:W0:Y:S04]  /*2370*/  LDSM.16.MT88.4 R92, [R35+0x1000] ;  /* 0x00100000235c783b */ /* 0x000e280000004200 */
[----:B------:R-:W0:Y:S01]  /*2380*/  LDSM.16.MT88.4 R104, [R37+0x1000] ;  /* 0x001000002568783b */ /* 0x000e220000004200 */
[-C--:B-1----:R-:W-:Y:S08]  /*2390*/  HMMA.16816.F32.BF16 R124, R124, R116.reuse, RZ ;  /* 0x000000747c7c723c */ /* 0x082ff000000418ff */
[-C--:B--2---:R-:W-:Y:S08]  /*23a0*/  HMMA.16816.F32.BF16 R80, R80, R116.reuse, RZ ;  /* 0x000000745050723c */ /* 0x084ff000000418ff */
[----:B---3--:R-:W-:Y:S08]  /*23b0*/  HMMA.16816.F32.BF16 R100, R100, R116, RZ ;  /* 0x000000746464723c */ /* 0x008ff000000418ff */
[-C--:B----4-:R-:W-:Y:S01]  /*23c0*/  HMMA.16816.F32.BF16 R88, R88, R118.reuse, R112 ;  /* 0x000000765858723c */ /* 0x090fe20000041870 */
[----:B------:R-:W1:Y:S07]  /*23d0*/  LDSM.16.MT88.4 R112, [R38+0x1000] ;  /* 0x001000002670783b */ /* 0x000e6e0000004200 */
[-C--:B-----5:R-:W-:Y:S01]  /*23e0*/  HMMA.16816.F32.BF16 R96, R96, R118.reuse, R124 ;  /* 0x000000766060723c */ /* 0x0a0fe2000004187c */
[----:B------:R-:W2:Y:S07]  /*23f0*/  LDSM.16.MT88.4 R124, [R9+0x1800] ;  /* 0x00180000097c783b */ /* 0x000eae0000004200 */
[-C--:B------:R-:W-:Y:S01]  /*2400*/  HMMA.16816.F32.BF16 R108, R108, R118.reuse, R80 ;  /* 0x000000766c6c723c */ /* 0x080fe20000041850 */
[----:B------:R-:W3:Y:S07]  /*2410*/  LDSM.16.MT88.4 R80, [R35+0x1800] ;  /* 0x001800002350783b */ /* 0x000eee0000004200 */
[----:B------:R-:W-:Y:S01]  /*2420*/  HMMA.16816.F32.BF16 R116, R84, R118, R100 ;  /* 0x000000765474723c */ /* 0x000fe20000041864 */
[----:B------:R-:W4:Y:S04]  /*2430*/  LDSM.16.MT88.4 R84, [R37+0x1800] ;  /* 0x001800002554783b */ /* 0x000f280000004200 */
[----:B------:R-:W-:Y:S03]  /*2440*/  LDSM.16.M88.4 R100, [R36+0x4080] ;  /* 0x004080002464783b */ /* 0x000fe60000000200 */
[-C--:B------:R-:W-:Y:S01]  /*2450*/  HMMA.16816.F32.BF16 R120, R120, R76.reuse, R88 ;  /* 0x0000004c7878723c */ /* 0x080fe20000041858 */
[----:B------:R-:W5:Y:S07]  /*2460*/  LDSM.16.MT88.4 R88, [R38+0x1800] ;  /* 0x001800002658783b */ /* 0x000f6e0000004200 */
[-C--:B0-----:R-:W-:Y:S01]  /*2470*/  HMMA.16816.F32.BF16 R92, R92, R76.reuse, R96 ;  /* 0x0000004c5c5c723c */ /* 0x081fe20000041860 */
[----:B------:R-:W0:Y:S07]  /*2480*/  LDSM.16.MT88.4 R96, [R9+0x2000] ;  /* 0x002000000960783b */ /* 0x000e2e0000004200 */
[-C--:B------:R-:W-:Y:S01]  /*2490*/  HMMA.16816.F32.BF16 R104, R104, R76.reuse, R108 ;  /* 0x0000004c6868723c */ /* 0x080fe2000004186c */
[----:B------:R-:W0:Y:S07]  /*24a0*/  LDSM.16.MT88.4 R108, [R35+0x2000] ;  /* 0x00200000236c783b */ /* 0x000e2e0000004200 */
[----:B-1----:R-:W-:Y:S01]  /*24b0*/  HMMA.16816.F32.BF16 R112, R112, R76, R116 ;  /* 0x0000004c7070723c */ /* 0x002fe20000041874 */
[----:B------:R-:W1:Y:S07]  /*24c0*/  LDSM.16.MT88.4 R116, [R37+0x2000] ;  /* 0x002000002574783b */ /* 0x000e6e0000004200 */
[-C--:B--2---:R-:W-:Y:S01]  /*24d0*/  HMMA.16816.F32.BF16 R124, R124, R78.reuse, R120 ;  /* 0x0000004e7c7c723c */ /* 0x084fe20000041878 */
[----:B------:R-:W2:Y:S07]  /*24e0*/  LDSM.16.MT88.4 R120, [R38+0x2000] ;  /* 0x002000002678783b */ /* 0x000eae0000004200 */
[-C--:B---3--:R-:W-:Y:S01]  /*24f0*/  HMMA.16816.F32.BF16 R80, R80, R78.reuse, R92 ;  /* 0x0000004e5050723c */ /* 0x088fe2000004185c */
[----:B------:R-:W3:Y:S07]  /*2500*/  LDSM.16.MT88.4 R92, [R9+0x2800] ;  /* 0x00280000095c783b */ /* 0x000eee0000004200 */
[-C--:B----4-:R-:W-:Y:S01]  /*2510*/  HMMA.16816.F32.BF16 R84, R84, R78.reuse, R104 ;  /* 0x0000004e5454723c */ /* 0x090fe20000041868 */
[----:B------:R-:W4:Y:S07]  /*2520*/  LDSM.16.MT88.4 R104, [R35+0x2800] ;  /* 0x002800002368783b */ /* 0x000f2e0000004200 */
[----:B-----5:R-:W-:Y:S01]  /*2530*/  HMMA.16816.F32.BF16 R88, R88, R78, R112 ;  /* 0x0000004e5858723c */ /* 0x020fe20000041870 */
[----:B------:R-:W5:Y:S04]  /*2540*/  LDSM.16.MT88.4 R76, [R37+0x2800] ;  /* 0x00280000254c783b */ /* 0x000f680000004200 */
[----:B------:R-:W4:Y:S03]  /*2550*/  LDSM.16.MT88.4 R112, [R38+0x2800] ;  /* 0x002800002670783b */ /* 0x000f260000004200 */
[-C--:B0-----:R-:W-:Y:S01]  /*2560*/  HMMA.16816.F32.BF16 R96, R96, R100.reuse, R124 ;  /* 0x000000646060723c */ /* 0x081fe2000004187c */
[----:B------:R-:W-:Y:S07]  /*2570*/  LDSM.16.M88.4 R124, [R40+0x4080] ;  /* 0x00408000287c783b */ /* 0x000fee0000000200 */
[-C--:B------:R-:W-:Y:S01]  /*2580*/  HMMA.16816.F32.BF16 R108, R108, R100.reuse, R80 ;  /* 0x000000646c6c723c */ /* 0x080fe20000041850 */
[----:B------:R-:W0:Y:S07]  /*2590*/  LDSM.16.MT88.4 R80, [R9+0x3000] ;  /* 0x003000000950783b */ /* 0x000e2e0000004200 */
[-C--:B-1----:R-:W-:Y:S01]  /*25a0*/  HMMA.16816.F32.BF16 R84, R116, R100.reuse, R84 ;  /* 0x000000647454723c */ /* 0x082fe20000041854 */
[----:B------:R-:W1:Y:S07]  /*25b0*/  LDSM.16.MT88.4 R116, [R35+0x3000] ;  /* 0x003000002374783b */ /* 0x000e6e0000004200 */
[----:B--2---:R-:W-:Y:S01]  /*25c0*/  HMMA.16816.F32.BF16 R120, R120, R100, R88 ;  /* 0x000000647878723c */ /* 0x004fe20000041858 */
[----:B------:R-:W2:Y:S07]  /*25d0*/  LDSM.16.MT88.4 R88, [R37+0x3000] ;  /* 0x003000002558783b */ /* 0x000eae0000004200 */
[-C--:B---3--:R-:W-:Y:S01]  /*25e0*/  HMMA.16816.F32.BF16 R92, R92, R102.reuse, R96 ;  /* 0x000000665c5c723c */ /* 0x088fe20000041860 */
[----:B------:R-:W3:Y:S07]  /*25f0*/  LDSM.16.MT88.4 R96, [R9+0x3800] ;  /* 0x003800000960783b */ /* 0x000eee0000004200 */
[-C--:B----4-:R-:W-:Y:S01]  /*2600*/  HMMA.16816.F32.BF16 R104, R104, R102.reuse, R108 ;  /* 0x000000666868723c */ /* 0x090fe2000004186c */
[----:B------:R-:W4:Y:S07]  /*2610*/  LDSM.16.MT88.4 R108, [R38+0x3000] ;  /* 0x00300000266c783b */ /* 0x000f2e0000004200 */
[-C--:B-----5:R-:W-:Y:S01]  /*2620*/  HMMA.16816.F32.BF16 R76, R76, R102.reuse, R84 ;  /* 0x000000664c4c723c */ /* 0x0a0fe20000041854 */
[----:B------:R-:W5:Y:S07]  /*2630*/  LDSM.16.MT88.4 R84, [R35+0x3800] ;  /* 0x003800002354783b */ /* 0x000f6e0000004200 */
[----:B------:R-:W-:Y:S01]  /*2640*/  HMMA.16816.F32.BF16 R112, R112, R102, R120 ;  /* 0x000000667070723c */ /* 0x000fe20000041878 */
[----:B------:R-:W5:Y:S07]  /*2650*/  LDSM.16.MT88.4 R100, [R37+0x3800] ;  /* 0x003800002564783b */ /* 0x000f6e0000004200 */
[-C--:B0-----:R-:W-:Y:S01]  /*2660*/  HMMA.16816.F32.BF16 R80, R80, R124.reuse, R92 ;  /* 0x0000007c5050723c */ /* 0x081fe2000004185c */
[----:B------:R-:W0:Y:S07]  /*2670*/  LDSM.16.MT88.4 R92, [R38+0x3800] ;  /* 0x00380000265c783b */ /* 0x000e2e0000004200 */
[-C--:B-1----:R-:W-:Y:S01]  /*2680*/  HMMA.16816.F32.BF16 R104, R116, R124.reuse, R104 ;  /* 0x0000007c7468723c */ /* 0x082fe20000041868 */
[----:B------:R-:W-:Y:S07]  /*2690*/  BAR.SYNC.DEFER_BLOCKING 0x0 ;  /* 0x0000000000007b1d */ /* 0x000fee0000010000 */
[----:B--2---:R-:W-:Y:S08]  /*26a0*/  HMMA.16816.F32.BF16 R76, R88, R124, R76 ;  /* 0x0000007c584c723c */ /* 0x004ff0000004184c */
[----:B---3--:R-:W-:Y:S08]  /*26b0*/  HMMA.16816.F32.BF16 R80, R96, R126, R80 ;  /* 0x0000007e6050723c */ /* 0x008ff00000041850 */
[----:B----4-:R-:W-:Y:S08]  /*26c0*/  HMMA.16816.F32.BF16 R108, R108, R124, R112 ;  /* 0x0000007c6c6c723c */ /* 0x010ff00000041870 */
[-C--:B-----5:R-:W-:Y:S08]  /*26d0*/  HMMA.16816.F32.BF16 R84, R84, R126.reuse, R104 ;  /* 0x0000007e5454723c */ /* 0x0a0ff00000041868 */
[----:B------:R-:W-:Y:S07]  /*26e0*/  HMMA.16816.F32.BF16 R76, R100, R126, R76 ;  /* 0x0000007e644c723c */ /* 0x000fee000004184c */
[----:B------:R-:W-:Y:S01]  /*26f0*/  IADD3 R101, P0, R27, UR6, RZ ;  /* 0x000000061b657c10 */ /* 0x000fe2000ff1e0ff */
[----:B------:R-:W-:-:S03]  /*2700*/  FMUL R80, R80, c[0x0][0x188] ;  /* 0x0000620050507a20 */ /* 0x000fc60000400000 */
[CC--:B------:R-:W-:Y:S01]  /*2710*/  ISETP.GT.U32.AND P2, PT, R101.reuse, R43.reuse, PT ;  /* 0x0000002b6500720c */ /* 0x0c0fe20003f44070 */
[----:B------:R-:W-:Y:S01]  /*2720*/  IMAD.X R100, RZ, RZ, UR7, P0 ;  /* 0x00000007ff647e24 */ /* 0x000fe200080e06ff */
[C---:B------:R-:W-:Y:S02]  /*2730*/  ISETP.GE.U32.AND P0, PT, R101.reuse, R43, PT ;  /* 0x0000002b6500720c */ /* 0x040fe40003f06070 */
[CC--:B------:R-:W-:Y:S02]  /*2740*/  ISETP.GT.U32.AND P3, PT, R101.reuse, R128.reuse, PT ;  /* 0x000000806500720c */ /* 0x0c0fe40003f64070 */
[----:B------:R-:W-:Y:S01]  /*2750*/  ISETP.GE.U32.AND P1, PT, R101, R128, PT ;  /* 0x000000806500720c */ /* 0x000fe20003f26070 */
[----:B------:R-:W-:Y:S01]  /*2760*/  FMUL R81, R81, c[0x0][0x188] ;  /* 0x0000620051517a20 */ /* 0x000fe20000400000 */
[----:B------:R-:W-:Y:S01]  /*2770*/  ISETP.GT.U32.AND.EX P2, PT, R100, RZ, PT, P2 ;  /* 0x000000ff6400720c */ /* 0x000fe20003f44120 */
[----:B------:R-:W-:Y:S01]  /*2780*/  FMUL R82, R82, c[0x0][0x188] ;  /* 0x0000620052527a20 */ /* 0x000fe20000400000 */
[C---:B------:R-:W-:Y:S01]  /*2790*/  ISETP.GE.U32.AND.EX P0, PT, R100.reuse, RZ, PT, P0 ;  /* 0x000000ff6400720c */ /* 0x040fe20003f06100 */
[----:B------:R-:W-:Y:S01]  /*27a0*/  FMUL R83, R83, c[0x0][0x188] ;  /* 0x0000620053537a20 */ /* 0x000fe20000400000 */
[C---:B------:R-:W-:Y:S01]  /*27b0*/  ISETP.GT.U32.AND.EX P3, PT, R100.reuse, RZ, PT, P3 ;  /* 0x000000ff6400720c */ /* 0x040fe20003f64130 */
[----:B0-----:R-:W-:Y:S01]  /*27c0*/  HMMA.16816.F32.BF16 R92, R92, R126, R108 ;  /* 0x0000007e5c5c723c */ /* 0x001fe2000004186c */
[----:B------:R-:W-:Y:S01]  /*27d0*/  ISETP.GE.U32.AND.EX P1, PT, R100, RZ, PT, P1 ;  /* 0x000000ff6400720c */ /* 0x000fe20003f26110 */
[----:B------:R-:W-:Y:S01]  /*27e0*/  FMUL R97, R87, c[0x0][0x188] ;  /* 0x0000620057617a20 */ /* 0x000fe20000400000 */
[----:B------:R-:W-:-:S02]  /*27f0*/  FSEL R90, R80, -INF , !P2 ;  /* 0xff800000505a7808 */ /* 0x000fc40005000000 */
[----:B------:R-:W-:Y:S02]  /*2800*/  FSEL R91, R81, -INF , !P0 ;  /* 0xff800000515b7808 */ /* 0x000fe40004000000 */
[CC--:B------:R-:W-:Y:S02]  /*2810*/  ISETP.GT.U32.AND P2, PT, R101.reuse, R130.reuse, PT ;  /* 0x000000826500720c */ /* 0x0c0fe40003f44070 */
[----:B------:R-:W-:Y:S02]  /*2820*/  ISETP.GE.U32.AND P0, PT, R101, R130, PT ;  /* 0x000000826500720c */ /* 0x000fe40003f06070 */
[----:B------:R-:W-:Y:S02]  /*2830*/  FSEL R89, R82, -INF , !P3 ;  /* 0xff80000052597808 */ /* 0x000fe40005800000 */
[----:B------:R-:W-:Y:S02]  /*2840*/  FSEL R87, R83, -INF , !P1 ;  /* 0xff80000053577808 */ /* 0x000fe40004800000 */
[----:B------:R-:W-:-:S02]  /*2850*/  ISETP.GT.U32.AND P3, PT, R101, R132, PT ;  /* 0x000000846500720c */ /* 0x000fc40003f64070 */
[----:B------:R-:W-:Y:S01]  /*2860*/  ISETP.GE.U32.AND P1, PT, R101, R132, PT ;  /* 0x000000846500720c */ /* 0x000fe20003f26070 */
[----:B------:R-:W-:Y:S01]  /*2870*/  FMUL R84, R84, c[0x0][0x188] ;  /* 0x0000620054547a20 */ /* 0x000fe20000400000 */
[C---:B------:R-:W-:Y:S01]  /*2880*/  ISETP.GT.U32.AND.EX P2, PT, R100.reuse, RZ, PT, P2 ;  /* 0x000000ff6400720c */ /* 0x040fe20003f44120 */
[----:B------:R-:W-:Y:S01]  /*2890*/  FMUL R85, R85, c[0x0][0x188] ;  /* 0x0000620055557a20 */ /* 0x000fe20000400000 */
[----:B------:R-:W-:Y:S01]  /*28a0*/  ISETP.GE.U32.AND.EX P0, PT, R100, RZ, PT, P0 ;  /* 0x000000ff6400720c */ /* 0x000fe20003f06100 */
[----:B------:R-:W-:Y:S01]  /*28b0*/  FMUL R96, R86, c[0x0][0x188] ;  /* 0x0000620056607a20 */ /* 0x000fe20000400000 */
[C---:B------:R-:W-:Y:S02]  /*28c0*/  ISETP.GT.U32.AND.EX P3, PT, R100.reuse, RZ, PT, P3 ;  /* 0x000000ff6400720c */ /* 0x040fe40003f64130 */
[----:B------:R-:W-:Y:S02]  /*28d0*/  ISETP.GE.U32.AND.EX P1, PT, R100, RZ, PT, P1 ;  /* 0x000000ff6400720c */ /* 0x000fe40003f26110 */
        /* <DEDUP_REMOVED lines=13> */
[C---:B------:R-:W-:Y:S01]  /*29b0*/  ISETP.GT.U32.AND.EX P3, PT, R100.reuse, RZ, PT, P3 ;  /* 0x000000ff6400720c */ /* 0x040fe20003f64130 */
[----:B------:R-:W-:Y:S01]  /*29c0*/  FMUL R99, R79, c[0x0][0x188] ;  /* 0x000062004f637a20 */ /* 0x000fe20000400000 */
        /* <DEDUP_REMOVED lines=17> */
[----:B------:R-:W-:-:S02]  /*2ae0*/  FMNMX R92, R90, R91, !PT ;  /* 0x0000005b5a5c7209 */ /* 0x000fc40007800000 */
[----:B------:R-:W-:Y:S02]  /*2af0*/  FMNMX R93, R89, R87, !PT ;  /* 0x00000057595d7209 */ /* 0x000fe40007800000 */
[----:B------:R-:W-:Y:S02]  /*2b00*/  FSEL R85, R85, -INF , !P2 ;  /* 0xff80000055557808 */ /* 0x000fe40005000000 */
[----:B------:R-:W-:Y:S02]  /*2b10*/  FSEL R82, R82, -INF , !P0 ;  /* 0xff80000052527808 */ /* 0x000fe40004000000 */
[----:B------:R-:W-:Y:S02]  /*2b20*/  FMNMX R94, R88, R86, !PT ;  /* 0x00000056585e7209 */ /* 0x000fe40007800000 */
[----:B------:R-:W-:Y:S02]  /*2b30*/  FSEL R84, R84, -INF , !P3 ;  /* 0xff80000054547808 */ /* 0x000fe40005800000 */
[----:B------:R-:W-:-:S02]  /*2b40*/  FSEL R83, R83, -INF , !P1 ;  /* 0xff80000053537808 */ /* 0x000fc40004800000 */
[----:B------:R-:W-:Y:S01]  /*2b50*/  FMNMX R95, R80, R81, !PT ;  /* 0x00000051505f7209 */ /* 0x000fe20007800000 */
[----:B------:R-:W0:Y:S01]  /*2b60*/  SHFL.BFLY PT, R101, R92, 0x2, 0x1f ;  /* 0x0c401f005c657f89 */ /* 0x000e2200000e0000 */
[----:B------:R-:W-:Y:S02]  /*2b70*/  FMNMX R96, R79, R78, !PT ;  /* 0x0000004e4f607209 */ /* 0x000fe40007800000 */
[----:B------:R-:W-:Y:S01]  /*2b80*/  FMNMX R97, R76, R77, !PT ;  /* 0x0000004d4c617209 */ /* 0x000fe20007800000 */
[----:B------:R-:W1:Y:S01]  /*2b90*/  SHFL.BFLY PT, R100, R93, 0x2, 0x1f ;  /* 0x0c401f005d647f89 */ /* 0x000e6200000e0000 */
[----:B------:R-:W-:Y:S02]  /*2ba0*/  FMNMX R98, R85, R82, !PT ;  /* 0x0000005255627209 */ /* 0x000fe40007800000 */
[----:B------:R-:W-:Y:S01]  /*2bb0*/  FMNMX R99, R84, R83, !PT ;  /* 0x0000005354637209 */ /* 0x000fe20007800000 */
[----:B------:R-:W2:Y:S04]  /*2bc0*/  SHFL.BFLY PT, R103, R94, 0x2, 0x1f ;  /* 0x0c401f005e677f89 */ /* 0x000ea800000e0000 */
[----:B------:R-:W3:Y:S04]  /*2bd0*/  SHFL.BFLY PT, R102, R95, 0x2, 0x1f ;  /* 0x0c401f005f667f89 */ /* 0x000ee800000e0000 */
[----:B------:R-:W4:Y:S04]  /*2be0*/  SHFL.BFLY PT, R105, R96, 0x2, 0x1f ;  /* 0x0c401f0060697f89 */ /* 0x000f2800000e0000 */
[----:B------:R-:W5:Y:S04]  /*2bf0*/  SHFL.BFLY PT, R104, R97, 0x2, 0x1f ;  /* 0x0c401f0061687f89 */ /* 0x000f6800000e0000 */
[----:B------:R-:W5:Y:S04]  /*2c00*/  SHFL.BFLY PT, R107, R98, 0x2, 0x1f ;  /* 0x0c401f00626b7f89 */ /* 0x000f6800000e0000 */
[----:B------:R-:W5:Y:S01]  /*2c10*/  SHFL.BFLY PT, R106, R99, 0x2, 0x1f ;  /* 0x0c401f00636a7f89 */ /* 0x000f6200000e0000 */
[----:B0-----:R-:W-:-:S02]  /*2c20*/  FMNMX R101, R92, R101, !PT ;  /* 0x000000655c657209 */ /* 0x001fc40007800000 */
[----:B-1----:R-:W-:Y:S02]  /*2c30*/  FMNMX R100, R93, R100, !PT ;  /* 0x000000645d647209 */ /* 0x002fe40007800000 */
[----:B--2---:R-:W-:Y:S01]  /*2c40*/  FMNMX R103, R94, R103, !PT ;  /* 0x000000675e677209 */ /* 0x004fe20007800000 */
[----:B------:R-:W0:Y:S01]  /*2c50*/  SHFL.BFLY PT, R92, R101, 0x1, 0x1f ;  /* 0x0c201f00655c7f89 */ /* 0x000e2200000e0000 */
[----:B---3--:R-:W-:-:S03]  /*2c60*/  FMNMX R102, R95, R102, !PT ;  /* 0x000000665f667209 */ /* 0x008fc60007800000 */
[----:B------:R-:W1:Y:S01]  /*2c70*/  SHFL.BFLY PT, R93, R100, 0x1, 0x1f ;  /* 0x0c201f00645d7f89 */ /* 0x000e6200000e0000 */
[----:B----4-:R-:W-:-:S03]  /*2c80*/  FMNMX R105, R96, R105, !PT ;  /* 0x0000006960697209 */ /* 0x010fc60007800000 */
[----:B------:R-:W2:Y:S01]  /*2c90*/  SHFL.BFLY PT, R94, R103, 0x1, 0x1f ;  /* 0x0c201f00675e7f89 */ /* 0x000ea200000e0000 */
[----:B-----5:R-:W-:-:S03]  /*2ca0*/  FMNMX R104, R97, R104, !PT ;  /* 0x0000006861687209 */ /* 0x020fc60007800000 */
[----:B------:R-:W3:Y:S01]  /*2cb0*/  SHFL.BFLY PT, R95, R102, 0x1, 0x1f ;  /* 0x0c201f00665f7f89 */ /* 0x000ee200000e0000 */
[----:B------:R-:W-:-:S03]  /*2cc0*/  FMNMX R107, R98, R107, !PT ;  /* 0x0000006b626b7209 */ /* 0x000fc60007800000 */
[----:B------:R-:W4:Y:S01]  /*2cd0*/  SHFL.BFLY PT, R96, R105, 0x1, 0x1f ;  /* 0x0c201f0069607f89 */ /* 0x000f2200000e0000 */
[----:B------:R-:W-:-:S03]  /*2ce0*/  FMNMX R106, R99, R106, !PT ;  /* 0x0000006a636a7209 */ /* 0x000fc60007800000 */
[----:B------:R-:W5:Y:S04]  /*2cf0*/  SHFL.BFLY PT, R97, R104, 0x1, 0x1f ;  /* 0x0c201f0068617f89 */ /* 0x000f6800000e0000 */
[----:B------:R-:W5:Y:S04]  /*2d00*/  SHFL.BFLY PT, R98, R107, 0x1, 0x1f ;  /* 0x0c201f006b627f89 */ /* 0x000f6800000e0000 */
[----:B------:R-:W5:Y:S01]  /*2d10*/  SHFL.BFLY PT, R99, R106, 0x1, 0x1f ;  /* 0x0c201f006a637f89 */ /* 0x000f6200000e0000 */
[----:B0-----:R-:W-:Y:S02]  /*2d20*/  FMNMX R108, R101, R92, !PT ;  /* 0x0000005c656c7209 */ /* 0x001fe40007800000 */
[----:B-1----:R-:W-:-:S02]  /*2d30*/  FMNMX R110, R100, R93, !PT ;  /* 0x0000005d646e7209 */ /* 0x002fc40007800000 */
[----:B--2---:R-:W-:Y:S01]  /*2d40*/  FMNMX R112, R103, R94, !PT ;  /* 0x0000005e67707209 */ /* 0x004fe20007800000 */
[----:B------:R-:W-:Y:S01]  /*2d50*/  @P6 STS [R11+0x4000], R108 ;  /* 0x0040006c0b006388 */ /* 0x000fe20000000800 */
[----:B---3--:R-:W-:-:S03]  /*2d60*/  FMNMX R114, R102, R95, !PT ;  /* 0x0000005f66727209 */ /* 0x008fc60007800000 */
[----:B------:R-:W-:Y:S01]  /*2d70*/  @P6 STS [R13+0x4000], R110 ;  /* 0x0040006e0d006388 */ /* 0x000fe20000000800 */
[----:B----4-:R-:W-:-:S03]  /*2d80*/  FMNMX R96, R105, R96, !PT ;  /* 0x0000006069607209 */ /* 0x010fc60007800000 */
[----:B------:R-:W-:Y:S01]  /*2d90*/  @P6 STS [R15+0x4000], R112 ;  /* 0x004000700f006388 */ /* 0x000fe20000000800 */
[----:B-----5:R-:W-:-:S03]  /*2da0*/  FMNMX R100, R104, R97, !PT ;  /* 0x0000006168647209 */ /* 0x020fc60007800000 */
[----:B------:R-:W-:Y:S01]  /*2db0*/  @P6 STS [R17+0x4000], R114 ;  /* 0x0040007211006388 */ /* 0x000fe20000000800 */
[----:B------:R-:W-:-:S03]  /*2dc0*/  FMNMX R98, R107, R98, !PT ;  /* 0x000000626b627209 */ /* 0x000fc60007800000 */
[----:B------:R-:W-:Y:S01]  /*2dd0*/  @P6 STS [R19+0x4000], R96 ;  /* 0x0040006013006388 */ /* 0x000fe20000000800 */
[----:B------:R-:W-:-:S03]  /*2de0*/  FMNMX R102, R106, R99, !PT ;  /* 0x000000636a667209 */ /* 0x000fc60007800000 */
[----:B------:R-:W-:Y:S04]  /*2df0*/  @P6 STS [R21+0x4000], R100 ;  /* 0x0040006415006388 */ /* 0x000fe80000000800 */
[----:B------:R-:W-:Y:S04]  /*2e00*/  @P6 STS [R23+0x4000], R98 ;  /* 0x0040006217006388 */ /* 0x000fe80000000800 */
[----:B------:R-:W-:Y:S04]  /*2e10*/  @P6 STS [R25+0x4000], R102 ;  /* 0x0040006619006388 */ /* 0x000fe80000000800 */
[----:B------:R-:W-:Y:S06]  /*2e20*/  BAR.SYNC.DEFER_BLOCKING 0x0 ;  /* 0x0000000000007b1d */ /* 0x000fec0000010000 */
[----:B------:R-:W0:Y:S04]  /*2e30*/  LDS R92, [R156.X4+0x4000] ;  /* 0x004000009c5c7984 */ /* 0x000e280000004800 */
[----:B0-----:R-:W0:Y:S02]  /*2e40*/  SHFL.BFLY PT, R93, R92, 0x2, 0x1f ;  /* 0x0c401f005c5d7f89 */ /* 0x001e2400000e0000 */
[----:B0-----:R-:W-:-:S05]  /*2e50*/  FMNMX R93, R92, R93, !PT ;  /* 0x0000005d5c5d7209 */ /* 0x001fca0007800000 */
[----:B------:R-:W0:Y:S02]  /*2e60*/  SHFL.BFLY PT, R94, R93, 0x1, 0x1f ;  /* 0x0c201f005d5e7f89 */ /* 0x000e2400000e0000 */
[----:B0-----:R-:W-:-:S05]  /*2e70*/  FMNMX R95, R93, R94, !PT ;  /* 0x0000005e5d5f7209 */ /* 0x001fca0007800000 */
[----:B------:R-:W-:Y:S04]  /*2e80*/  @!P5 STS [R156.X4+0x4000], R95 ;  /* 0x0040005f9c00d388 */ /* 0x000fe80000004800 */
[----:B------:R-:W-:Y:S06]  /*2e90*/  BAR.SYNC.DEFER_BLOCKING 0x0 ;  /* 0x0000000000007b1d */ /* 0x000fec0000010000 */
[----:B------:R-:W0:Y:S04]  /*2ea0*/  LDS R123, [R155.X4+0x4000] ;  /* 0x004000009b7b7984 */ /* 0x000e280000004800 */
[----:B------:R-:W1:Y:S04]  /*2eb0*/  LDS R122, [R129.X16+0x4000] ;  /* 0x00400000817a7984 */ /* 0x000e68000000c800 */
[----:B------:R-:W2:Y:S04]  /*2ec0*/  LDS R121, [R131.X16+0x4000] ;  /* 0x0040000083797984 */ /* 0x000ea8000000c800 */
[----:B------:R-:W3:Y:S04]  /*2ed0*/  LDS R120, [R133.X16+0x4000] ;  /* 0x0040000085787984 */ /* 0x000ee8000000c800 */
[----:B------:R-:W4:Y:S04]  /*2ee0*/  LDS R119, [R135.X16+0x4000] ;  /* 0x0040000087777984 */ /* 0x000f28000000c800 */
[----:B------:R-:W5:Y:S04]  /*2ef0*/  LDS R118, [R137.X16+0x4000] ;  /* 0x0040000089767984 */ /* 0x000f68000000c800 */
[----:B------:R-:W5:Y:S04]  /*2f00*/  LDS R117, [R139.X16+0x4000] ;  /* 0x004000008b757984 */ /* 0x000f68000000c800 */
[----:B------:R-:W5:Y:S01]  /*2f10*/  LDS R116, [R141.X16+0x4000] ;  /* 0x004000008d747984 */ /* 0x000f62000000c800 */
[----:B0-----:R-:W-:-:S02]  /*2f20*/  FMNMX R123, R123, R164, !PT ;  /* 0x000000a47b7b7209 */ /* 0x001fc40007800000 */
[----:B-1----:R-:W-:-:S03]  /*2f30*/  FMNMX R122, R122, R163, !PT ;  /* 0x000000a37a7a7209 */ /* 0x002fc60007800000 */
[--C-:B------:R-:W-:Y:S01]  /*2f40*/  FADD R90, R90, -R123.reuse ;  /* 0x8000007b5a5a7221 */ /* 0x100fe20000000000 */
[----:B--2---:R-:W-:Y:S01]  /*2f50*/  FMNMX R121, R121, R162, !PT ;  /* 0x000000a279797209 */ /* 0x004fe20007800000 */
[----:B------:R-:W-:Y:S01]  /*2f60*/  FADD R91, R91, -R123 ;  /* 0x8000007b5b5b7221 */ /* 0x000fe20000000000 */
[----:B---3--:R-:W-:Y:S01]  /*2f70*/  FMNMX R120, R120, R161, !PT ;  /* 0x000000a178787209 */ /* 0x008fe20007800000 */
[--C-:B------:R-:W-:Y:S01]  /*2f80*/  FADD R89, R89, -R122.reuse ;  /* 0x8000007a59597221 */ /* 0x100fe20000000000 */
[----:B----4-:R-:W-:Y:S01]  /*2f90*/  FMNMX R119, R119, R160, !PT ;  /* 0x000000a077777209 */ /* 0x010fe20007800000 */
[----:B------:R-:W-:Y:S01]  /*2fa0*/  FADD R87, R87, -R122 ;  /* 0x8000007a57577221 */ /* 0x000fe20000000000 */
[----:B-----5:R-:W-:Y:S01]  /*2fb0*/  FMNMX R118, R118, R159, !PT ;  /* 0x0000009f76767209 */ /* 0x020fe20007800000 */
[--C-:B------:R-:W-:Y:S02]  /*2fc0*/  FADD R88, R88, -R121.reuse ;  /* 0x8000007958587221 */ /* 0x100fe40000000000 */
[----:B------:R-:W-:Y:S01]  /*2fd0*/  FADD R86, R86, -R121 ;  /* 0x8000007956567221 */ /* 0x000fe20000000000 */
[----:B------:R-:W-:Y:S01]  /*2fe0*/  FMNMX R117, R117, R158, !PT ;  /* 0x0000009e75757209 */ /* 0x000fe20007800000 */
[----:B------:R-:W-:-:S02]  /*2ff0*/  FADD R80, R80, -R120 ;  /* 0x8000007850507221 */ /* 0x000fc40000000000 */
[----:B------:R-:W-:Y:S01]  /*3000*/  FADD R81, R81, -R120 ;  /* 0x8000007851517221 */ /* 0x000fe20000000000 */
[----:B------:R-:W-:Y:S01]  /*3010*/  FMNMX R116, R116, R157, !PT ;  /* 0x0000009d74747209 */ /* 0x000fe20007800000 */
[----:B------:R-:W-:Y:S02]  /*3020*/  FMUL R90, R90, 1.4426950216293334961 ;  /* 0x3fb8aa3b5a5a7820 */ /* 0x000fe40000400000 */
[----:B------:R-:W-:Y:S02]  /*3030*/  FMUL R91, R91, 1.4426950216293334961 ;  /* 0x3fb8aa3b5b5b7820 */ /* 0x000fe40000400000 */
[--C-:B------:R-:W-:Y:S02]  /*3040*/  FADD R79, R79, -R119.reuse ;  /* 0x800000774f4f7221 */ /* 0x100fe40000000000 */
[----:B------:R-:W-:Y:S02]  /*3050*/  FADD R78, R78, -R119 ;  /* 0x800000774e4e7221 */ /* 0x000fe40000000000 */
[----:B------:R-:W-:-:S02]  /*3060*/  FMUL R89, R89, 1.4426950216293334961 ;  /* 0x3fb8aa3b59597820 */ /* 0x000fc40000400000 */
[----:B------:R-:W-:Y:S02]  /*3070*/  FMUL R87, R87, 1.4426950216293334961 ;  /* 0x3fb8aa3b57577820 */ /* 0x000fe40000400000 */
[--C-:B------:R-:W-:Y:S02]  /*3080*/  FADD R76, R76, -R118.reuse ;  /* 0x800000764c4c7221 */ /* 0x100fe40000000000 */
[----:B------:R-:W-:Y:S02]  /*3090*/  FADD R77, R77, -R118 ;  /* 0x800000764d4d7221 */ /* 0x000fe40000000000 */
[----:B------:R-:W-:Y:S02]  /*30a0*/  FMUL R88, R88, 1.4426950216293334961 ;  /* 0x3fb8aa3b58587820 */ /* 0x000fe40000400000 */
[----:B------:R-:W-:Y:S02]  /*30b0*/  FMUL R86, R86, 1.4426950216293334961 ;  /* 0x3fb8aa3b56567820 */ /* 0x000fe40000400000 */
[----:B------:R-:W-:-:S02]  /*30c0*/  FADD R85, R85, -R117 ;  /* 0x8000007555557221 */ /* 0x000fc40000000000 */
[----:B------:R-:W-:Y:S01]  /*30d0*/  FADD R82, R82, -R117 ;  /* 0x8000007552527221 */ /* 0x000fe20000000000 */
[----:B------:R-:W-:Y:S01]  /*30e0*/  MUFU.EX2 R108, R90 ;  /* 0x0000005a006c7308 */ /* 0x000fe20000000800 */
[----:B------:R-:W-:Y:S02]  /*30f0*/  FMUL R80, R80, 1.4426950216293334961 ;  /* 0x3fb8aa3b50507820 */ /* 0x000fe40000400000 */
[----:B------:R-:W-:Y:S02]  /*3100*/  FMUL R81, R81, 1.4426950216293334961 ;  /* 0x3fb8aa3b51517820 */ /* 0x000fe40000400000 */
[--C-:B------:R-:W-:Y:S02]  /*3110*/  FADD R84, R84, -R116.reuse ;  /* 0x8000007454547221 */ /* 0x100fe40000000000 */
[----:B------:R-:W-:Y:S01]  /*3120*/  FADD R83, R83, -R116 ;  /* 0x8000007453537221 */ /* 0x000fe20000000000 */
[----:B------:R-:W0:Y:S01]  /*3130*/  MUFU.EX2 R109, R91 ;  /* 0x0000005b006d7308 */ /* 0x000e220000000800 */
[----:B------:R-:W-:-:S02]  /*3140*/  FMUL R79, R79, 1.4426950216293334961 ;  /* 0x3fb8aa3b4f4f7820 */ /* 0x000fc40000400000 */
[----:B------:R-:W-:Y:S02]  /*3150*/  FMUL R78, R78, 1.4426950216293334961 ;  /* 0x3fb8aa3b4e4e7820 */ /* 0x000fe40000400000 */
[----:B------:R-:W-:Y:S02]  /*3160*/  FMUL R76, R76, 1.4426950216293334961 ;  /* 0x3fb8aa3b4c4c7820 */ /* 0x000fe40000400000 */
[----:B------:R-:W-:Y:S01]  /*3170*/  FMUL R77, R77, 1.4426950216293334961 ;  /* 0x3fb8aa3b4d4d7820 */ /* 0x000fe20000400000 */
[----:B------:R-:W-:Y:S01]  /*3180*/  MUFU.EX2 R110, R89 ;  /* 0x00000059006e7308 */ /* 0x000fe20000000800 */
[----:B------:R-:W-:Y:S02]  /*3190*/  FMUL R85, R85, 1.4426950216293334961 ;  /* 0x3fb8aa3b55557820 */ /* 0x000fe40000400000 */
[----:B------:R-:W-:Y:S02]  /*31a0*/  FMUL R82, R82, 1.4426950216293334961 ;  /* 0x3fb8aa3b52527820 */ /* 0x000fe40000400000 */
[----:B------:R-:W-:-:S03]  /*31b0*/  FMUL R84, R84, 1.4426950216293334961 ;  /* 0x3fb8aa3b54547820 */ /* 0x000fc60000400000 */
[----:B------:R-:W1:Y:S01]  /*31c0*/  MUFU.EX2 R111, R87 ;  /* 0x00000057006f7308 */ /* 0x000e620000000800 */
[----:B------:R-:W-:-:S07]  /*31d0*/  FMUL R83, R83, 1.4426950216293334961 ;  /* 0x3fb8aa3b53537820 */ /* 0x000fce0000400000 */
[----:B------:R-:W-:Y:S08]  /*31e0*/  MUFU.EX2 R112, R88 ;  /* 0x0000005800707308 */ /* 0x000ff00000000800 */
[----:B------:R-:W2:Y:S08]  /*31f0*/  MUFU.EX2 R113, R86 ;  /* 0x0000005600717308 */ /* 0x000eb00000000800 */
[----:B------:R-:W-:Y:S08]  /*3200*/  MUFU.EX2 R114, R80 ;  /* 0x0000005000727308 */ /* 0x000ff00000000800 */
[----:B------:R-:W3:Y:S08]  /*3210*/  MUFU.EX2 R115, R81 ;  /* 0x0000005100737308 */ /* 0x000ef00000000800 */
[----:B------:R-:W-:Y:S08]  /*3220*/  MUFU.EX2 R124, R79 ;  /* 0x0000004f007c7308 */ /* 0x000ff00000000800 */
[----:B------:R-:W4:Y:S08]  /*3230*/  MUFU.EX2 R125, R78 ;  /* 0x0000004e007d7308 */ /* 0x000f300000000800 */
[----:B------:R0:W-:Y:S08]  /*3240*/  MUFU.EX2 R126, R76 ;  /* 0x0000004c007e7308 */ /* 0x0001f00000000800 */
[----:B------:R1:W5:Y:S08]  /*3250*/  MUFU.EX2 R127, R77 ;  /* 0x0000004d007f7308 */ /* 0x0003700000000800 */
[----:B------:R-:W-:Y:S08]  /*3260*/  MUFU.EX2 R165, R85 ;  /* 0x0000005500a57308 */ /* 0x000ff00000000800 */
[----:B------:R-:W0:Y:S08]  /*3270*/  MUFU.EX2 R230, R82 ;  /* 0x0000005200e67308 */ /* 0x000e300000000800 */
[----:B------:R0:W-:Y:S08]  /*3280*/  MUFU.EX2 R231, R84 ;  /* 0x0000005400e77308 */ /* 0x0001f00000000800 */
[----:B------:R-:W5:Y:S01]  /*3290*/  MUFU.EX2 R232, R83 ;  /* 0x0000005300e87308 */ /* 0x000f620000000800 */
[----:B0-----:R-:W-:-:S02]  /*32a0*/  FADD R76, R108, R109 ;  /* 0x0000006d6c4c7221 */ /* 0x001fc40000000000 */
[----:B-1----:R-:W-:Y:S02]  /*32b0*/  FADD R77, R110, R111 ;  /* 0x0000006f6e4d7221 */ /* 0x002fe40000000000 */
[----:B--2---:R-:W-:Y:S02]  /*32c0*/  FADD R78, R112, R113 ;  /* 0x00000071704e7221 */ /* 0x004fe40000000000 */
[----:B---3--:R-:W-:Y:S01]  /*32d0*/  FADD R79, R114, R115 ;  /* 0x00000073724f7221 */ /* 0x008fe20000000000 */
[----:B------:R-:W0:Y:S01]  /*32e0*/  SHFL.BFLY PT, R87, R76, 0x2, 0x1f ;  /* 0x0c401f004c577f89 */ /* 0x000e2200000e0000 */
[----:B----4-:R-:W-:Y:S02]  /*32f0*/  FADD R80, R124, R125 ;  /* 0x0000007d7c507221 */ /* 0x010fe40000000000 */
[----:B-----5:R-:W-:Y:S01]  /*3300*/  FADD R81, R126, R127 ;  /* 0x0000007f7e517221 */ /* 0x020fe20000000000 */
[----:B------:R-:W1:Y:S01]  /*3310*/  SHFL.BFLY PT, R84, R77, 0x2, 0x1f ;  /* 0x0c401f004d547f89 */ /* 0x000e6200000e0000 */
[----:B------:R-:W-:-:S02]  /*3320*/  FADD R82, R165, R230 ;  /* 0x000000e6a5527221 */ /* 0x000fc40000000000 */
[----:B------:R-:W-:Y:S01]  /*3330*/  FADD R85, R231, R232 ;  /* 0x000000e8e7557221 */ /* 0x000fe20000000000 */
[----:B------:R-:W2:Y:S04]  /*3340*/  SHFL.BFLY PT, R83, R78, 0x2, 0x1f ;  /* 0x0c401f004e537f89 */ /* 0x000ea800000e0000 */
[----:B------:R-:W3:Y:S04]  /*3350*/  SHFL.BFLY PT, R86, R79, 0x2, 0x1f ;  /* 0x0c401f004f567f89 */ /* 0x000ee800000e0000 */
[----:B------:R-:W4:Y:S04]  /*3360*/  SHFL.BFLY PT, R89, R80, 0x2, 0x1f ;  /* 0x0c401f0050597f89 */ /* 0x000f2800000e0000 */
[----:B------:R-:W5:Y:S04]  /*3370*/  SHFL.BFLY PT, R88, R81, 0x2, 0x1f ;  /* 0x0c401f0051587f89 */ /* 0x000f6800000e0000 */
[----:B------:R-:W5:Y:S04]  /*3380*/  SHFL.BFLY PT, R91, R82, 0x2, 0x1f ;  /* 0x0c401f00525b7f89 */ /* 0x000f6800000e0000 */
[----:B------:R-:W5:Y:S01]  /*3390*/  SHFL.BFLY PT, R90, R85, 0x2, 0x1f ;  /* 0x0c401f00555a7f89 */ /* 0x000f6200000e0000 */
[----:B0-----:R-:W-:-:S02]  /*33a0*/  FADD R87, R76, R87 ;  /* 0x000000574c577221 */ /* 0x001fc40000000000 */
[----:B-1----:R-:W-:Y:S02]  /*33b0*/  FADD R84, R77, R84 ;  /* 0x000000544d547221 */ /* 0x002fe40000000000 */
[----:B--2---:R-:W-:Y:S01]  /*33c0*/  FADD R83, R78, R83 ;  /* 0x000000534e537221 */ /* 0x004fe20000000000 */
[----:B------:R-:W0:Y:S01]  /*33d0*/  SHFL.BFLY PT, R76, R87, 0x1, 0x1f ;  /* 0x0c201f00574c7f89 */ /* 0x000e2200000e0000 */
[----:B---3--:R-:W-:-:S03]  /*33e0*/  FADD R86, R79, R86 ;  /* 0x000000564f567221 */ /* 0x008fc60000000000 */
[----:B------:R-:W1:Y:S01]  /*33f0*/  SHFL.BFLY PT, R77, R84, 0x1, 0x1f ;  /* 0x0c201f00544d7f89 */ /* 0x000e6200000e0000 */
[----:B----4-:R-:W-:-:S03]  /*3400*/  FADD R89, R80, R89 ;  /* 0x0000005950597221 */ /* 0x010fc60000000000 */
[----:B------:R-:W2:Y:S01]  /*3410*/  SHFL.BFLY PT, R78, R83, 0x1, 0x1f ;  /* 0x0c201f00534e7f89 */ /* 0x000ea200000e0000 */
[----:B-----5:R-:W-:-:S03]  /*3420*/  FADD R88, R81, R88 ;  /* 0x0000005851587221 */ /* 0x020fc60000000000 */
[----:B------:R-:W3:Y:S01]  /*3430*/  SHFL.BFLY PT, R79, R86, 0x1, 0x1f ;  /* 0x0c201f00564f7f89 */ /* 0x000ee200000e0000 */
[----:B------:R-:W-:-:S03]  /*3440*/  FADD R91, R82, R91 ;  /* 0x0000005b525b7221 */ /* 0x000fc60000000000 */
[----:B------:R-:W4:Y:S01]  /*3450*/  SHFL.BFLY PT, R80, R89, 0x1, 0x1f ;  /* 0x0c201f0059507f89 */ /* 0x000f2200000e0000 */
[----:B------:R-:W-:-:S03]  /*3460*/  FADD R90, R85, R90 ;  /* 0x0000005a555a7221 */ /* 0x000fc60000000000 */
[----:B------:R-:W5:Y:S04]  /*3470*/  SHFL.BFLY PT, R81, R88, 0x1, 0x1f ;  /* 0x0c201f0058517f89 */ /* 0x000f6800000e0000 */
[----:B------:R-:W5:Y:S04]  /*3480*/  SHFL.BFLY PT, R82, R91, 0x1, 0x1f ;  /* 0x0c201f005b527f89 */ /* 0x000f6800000e0000 */
[----:B------:R-:W5:Y:S01]  /*3490*/  SHFL.BFLY PT, R85, R90, 0x1, 0x1f ;  /* 0x0c201f005a557f89 */ /* 0x000f6200000e0000 */
[----:B0-----:R-:W-:-:S03]  /*34a0*/  FADD R92, R87, R76 ;  /* 0x0000004c575c7221 */ /* 0x001fc60000000000 */
[----:B------:R-:W-:Y:S01]  /*34b0*/  BAR.SYNC.DEFER_BLOCKING 0x0 ;  /* 0x0000000000007b1d */ /* 0x000fe20000010000 */
[----:B-1----:R-:W-:Y:S02]  /*34c0*/  FADD R94, R84, R77 ;  /* 0x0000004d545e7221 */ /* 0x002fe40000000000 */
[----:B--2---:R-:W-:Y:S02]  /*34d0*/  FADD R78, R83, R78 ;  /* 0x0000004e534e7221 */ /* 0x004fe40000000000 */
[----:B---3--:R-:W-:Y:S02]  /*34e0*/  FADD R96, R86, R79 ;  /* 0x0000004f56607221 */ /* 0x008fe40000000000 */
[----:B----4-:R-:W-:Y:S02]  /*34f0*/  FADD R80, R89, R80 ;  /* 0x0000005059507221 */ /* 0x010fe40000000000 */
[----:B-----5:R-:W-:Y:S02]  /*3500*/  FADD R84, R88, R81 ;  /* 0x0000005158547221 */ /* 0x020fe40000000000 */
[----:B------:R-:W-:-:S02]  /*3510*/  FADD R82, R91, R82 ;  /* 0x000000525b527221 */ /* 0x000fc40000000000 */
[----:B------:R-:W-:Y:S01]  /*3520*/  FADD R86, R90, R85 ;  /* 0x000000555a567221 */ /* 0x000fe20000000000 */
[----:B------:R-:W-:Y:S04]  /*3530*/  @P6 STS [R11+0x4000], R92 ;  /* 0x0040005c0b006388 */ /* 0x000fe80000000800 */
[----:B------:R-:W-:Y:S04]  /*3540*/  @P6 STS [R13+0x4000], R94 ;  /* 0x0040005e0d006388 */ /* 0x000fe80000000800 */
[----:B------:R-:W-:Y:S04]  /*3550*/  @P6 STS [R15+0x4000], R78 ;  /* 0x0040004e0f006388 */ /* 0x000fe80000000800 */
[----:B------:R-:W-:Y:S04]  /*3560*/  @P6 STS [R17+0x4000], R96 ;  /* 0x0040006011006388 */ /* 0x000fe80000000800 */
[----:B------:R-:W-:Y:S04]  /*3570*/  @P6 STS [R19+0x4000], R80 ;  /* 0x0040005013006388 */ /* 0x000fe80000000800 */
[----:B------:R-:W-:Y:S04]  /*3580*/  @P6 STS [R21+0x4000], R84 ;  /* 0x0040005415006388 */ /* 0x000fe80000000800 */
[----:B------:R-:W-:Y:S04]  /*3590*/  @P6 STS [R23+0x4000], R82 ;  /* 0x0040005217006388 */ /* 0x000fe80000000800 */
[----:B------:R-:W-:Y:S04]  /*35a0*/  @P6 STS [R25+0x4000], R86 ;  /* 0x0040005619006388 */ /* 0x000fe80000000800 */
[----:B------:R-:W-:Y:S06]  /*35b0*/  BAR.SYNC.DEFER_BLOCKING 0x0 ;  /* 0x0000000000007b1d */ /* 0x000fec0000010000 */
[----:B------:R-:W0:Y:S04]  /*35c0*/  LDS R76, [R156.X4+0x4000] ;  /* 0x004000009c4c7984 */ /* 0x000e280000004800 */
[----:B0-----:R-:W0:Y:S02]  /*35d0*/  SHFL.BFLY PT, R77, R76, 0x2, 0x1f ;  /* 0x0c401f004c4d7f89 */ /* 0x001e2400000e0000 */
[----:B0-----:R-:W-:-:S05]  /*35e0*/  FADD R77, R76, R77 ;  /* 0x0000004d4c4d7221 */ /* 0x001fca0000000000 */
[----:B------:R-:W0:Y:S01]  /*35f0*/  SHFL.BFLY PT, R76, R77, 0x1, 0x1f ;  /* 0x0c201f004d4c7f89 */ /* 0x000e2200000e0000 */
[----:B------:R-:W-:Y:S01]  /*3600*/  MOV R107, UR5 ;  /* 0x00000005006b7c02 */ /* 0x000fe20008000f00 */
[----:B------:R-:W-:Y:S01]  /*3610*/  IMAD.U32 R105, RZ, RZ, UR5 ;  /* 0x00000005ff697e24 */ /* 0x000fe2000f8e00ff */
[----:B------:R-:W-:Y:S01]  /*3620*/  MOV R103, UR5 ;  /* 0x0000000500677c02 */ /* 0x000fe20008000f00 */
[----:B------:R-:W-:Y:S01]  /*3630*/  IMAD.U32 R101, RZ, RZ, UR5 ;  /* 0x00000005ff657e24 */ /* 0x000fe2000f8e00ff */
[----:B------:R-:W-:Y:S01]  /*3640*/  MOV R99, UR5 ;  /* 0x0000000500637c02 */ /* 0x000fe20008000f00 */
[----:B0-----:R-:W-:-:S05]  /*3650*/  FADD R233, R77, R76 ;  /* 0x0000004c4de97221 */ /* 0x001fca0000000000 */
[----:B------:R-:W-:Y:S01]  /*3660*/  @!P5 STS [R156.X4+0x4000], R233 ;  /* 0x004000e99c00d388 */ /* 0x000fe20000004800 */
        /* <DEDUP_REMOVED lines=9> */
[----:B------:R-:W-:-:S02]  /*3700*/  IMAD.U32 R81, RZ, RZ, UR5 ;  /* 0x00000005ff517e24 */ /* 0x000fc4000f8e00ff */
[----:B------:R-:W-:Y:S02]  /*3710*/  IMAD.U32 R235, RZ, RZ, UR5 ;  /* 0x00000005ffeb7e24 */ /* 0x000fe4000f8e00ff */
[----:B------:R-:W-:Y:S01]  /*3720*/  IMAD.WIDE R106, R107, 0x2, R196 ;  /* 0x000000026b6a7825 */ /* 0x000fe200078e02c4 */
[----:B------:R-:W-:Y:S03]  /*3730*/  BAR.SYNC.DEFER_BLOCKING 0x0 ;  /* 0x0000000000007b1d */ /* 0x000fe60000010000 */
[----:B------:R-:W-:-:S04]  /*3740*/  IMAD.WIDE R104, R105, 0x2, R194 ;  /* 0x0000000269687825 */ /* 0x000fc800078e02c2 */
[----:B------:R-:W-:-:S04]  /*3750*/  IMAD.WIDE R102, R103, 0x2, R192 ;  /* 0x0000000267667825 */ /* 0x000fc800078e02c0 */
[----:B------:R-:W-:-:S04]  /*3760*/  IMAD.WIDE R100, R101, 0x2, R190 ;  /* 0x0000000265647825 */ /* 0x000fc800078e02be */
[----:B------:R-:W-:-:S04]  /*3770*/  IMAD.WIDE R98, R99, 0x2, R188 ;  /* 0x0000000263627825 */ /* 0x000fc800078e02bc */
[----:B------:R-:W-:-:S04]  /*3780*/  IMAD.WIDE R96, R97, 0x2, R186 ;  /* 0x0000000261607825 */ /* 0x000fc800078e02ba */
[----:B------:R-:W-:Y:S01]  /*3790*/  IMAD.WIDE R94, R95, 0x2, R184 ;  /* 0x000000025f5e7825 */ /* 0x000fe200078e02b8 */
[----:B------:R-:W2:Y:S03]  /*37a0*/  LDG.E.U16 R107, [R106.64] ;  /* 0x000000106a6b7981 */ /* 0x000ea6000c1e1500 */
[----:B------:R-:W-:Y:S01]  /*37b0*/  IMAD.WIDE R92, R93, 0x2, R182 ;  /* 0x000000025d5c7825 */ /* 0x000fe200078e02b6 */
[----:B------:R-:W3:Y:S03]  /*37c0*/  LDG.E.U16 R105, [R104.64] ;  /* 0x0000001068697981 */ /* 0x000ee6000c1e1500 */
[----:B------:R-:W-:Y:S01]  /*37d0*/  IMAD.WIDE R90, R91, 0x2, R180 ;  /* 0x000000025b5a7825 */ /* 0x000fe200078e02b4 */
[----:B------:R-:W4:Y:S03]  /*37e0*/  LDG.E.U16 R103, [R102.64] ;  /* 0x0000001066677981 */ /* 0x000f26000c1e1500 */
[----:B------:R-:W-:Y:S01]  /*37f0*/  IMAD.WIDE R88, R89, 0x2, R178 ;  /* 0x0000000259587825 */ /* 0x000fe200078e02b2 */
[----:B------:R0:W5:Y:S03]  /*3800*/  LDG.E.U16 R101, [R100.64] ;  /* 0x0000001064657981 */ /* 0x000166000c1e1500 */
[----:B------:R-:W-:Y:S01]  /*3810*/  IMAD.WIDE R86, R87, 0x2, R176 ;  /* 0x0000000257567825 */ /* 0x000fe200078e02b0 */
[----:B------:R1:W5:Y:S03]  /*3820*/  LDG.E.U16 R99, [R98.64] ;  /* 0x0000001062637981 */ /* 0x000366000c1e1500 */
[----:B------:R-:W-:Y:S01]  /*3830*/  IMAD.WIDE R84, R85, 0x2, R174 ;  /* 0x0000000255547825 */ /* 0x000fe200078e02ae */
[----:B------:R0:W5:Y:S03]  /*3840*/  LDG.E.U16 R97, [R96.64] ;  /* 0x0000001060617981 */ /* 0x000166000c1e1500 */
[----:B------:R-:W-:Y:S01]  /*3850*/  IMAD.WIDE R82, R83, 0x2, R172 ;  /* 0x0000000253527825 */ /* 0x000fe200078e02ac */
[----:B------:R-:W5:Y:S03]  /*3860*/  LDG.E.U16 R95, [R94.64] ;  /* 0x000000105e5f7981 */ /* 0x000f66000c1e1500 */
[----:B------:R-:W-:Y:S01]  /*3870*/  IMAD.WIDE R80, R81, 0x2, R170 ;  /* 0x0000000251507825 */ /* 0x000fe200078e02aa */
[----:B------:R-:W5:Y:S03]  /*3880*/  LDG.E.U16 R93, [R92.64] ;  /* 0x000000105c5d7981 */ /* 0x000f66000c1e1500 */
[----:B------:R-:W-:Y:S01]  /*3890*/  IMAD.WIDE R78, R79, 0x2, R168 ;  /* 0x000000024f4e7825 */ /* 0x000fe200078e02a8 */
[----:B------:R0:W5:Y:S03]  /*38a0*/  LDG.E.U16 R91, [R90.64] ;  /* 0x000000105a5b7981 */ /* 0x000166000c1e1500 */
[----:B------:R-:W-:Y:S01]  /*38b0*/  IMAD.WIDE R76, R235, 0x2, R166 ;  /* 0x00000002eb4c7825 */ /* 0x000fe200078e02a6 */
[----:B------:R0:W5:Y:S04]  /*38c0*/  LDG.E.U16 R89, [R88.64] ;  /* 0x0000001058597981 */ /* 0x000168000c1e1500 */
[----:B------:R-:W5:Y:S04]  /*38d0*/  LDG.E.U16 R87, [R86.64] ;  /* 0x0000001056577981 */ /* 0x000f68000c1e1500 */
[----:B------:R0:W5:Y:S04]  /*38e0*/  LDG.E.U16 R85, [R84.64] ;  /* 0x0000001054557981 */ /* 0x000168000c1e1500 */
[----:B------:R-:W5:Y:S04]  /*38f0*/  LDG.E.U16 R83, [R82.64] ;  /* 0x0000001052537981 */ /* 0x000f68000c1e1500 */
[----:B------:R1:W5:Y:S04]  /*3900*/  LDG.E.U16 R81, [R80.64] ;  /* 0x0000001050517981 */ /* 0x000368000c1e1500 */
[----:B------:R-:W5:Y:S04]  /*3910*/  LDG.E.U16 R79, [R78.64] ;  /* 0x000000104e4f7981 */ /* 0x000f68000c1e1500 */
[----:B------:R-:W5:Y:S01]  /*3920*/  LDG.E.U16 R77, [R76.64] ;  /* 0x000000104c4d7981 */ /* 0x000f62000c1e1500 */
[----:B0-----:R-:W-:-:S02]  /*3930*/  F2FP.BF16.PACK_AB R96, R109, R108 ;  /* 0x0000006c6d60723e */ /* 0x001fc400000010ff */
[----:B-1----:R-:W-:Y:S01]  /*3940*/  F2FP.BF16.PACK_AB R98, R111, R110 ;  /* 0x0000006e6f62723e */ /* 0x002fe200000010ff */
[----:B------:R-:W-:Y:S01]  /*3950*/  LDS R108, [R139.X16+0x4000] ;  /* 0x004000008b6c7984 */ /* 0x000fe2000000c800 */
[----:B------:R-:W-:Y:S02]  /*3960*/  F2FP.BF16.PACK_AB R100, R113, R112 ;  /* 0x000000707164723e */ /* 0x000fe400000010ff */
[----:B------:R-:W-:Y:S01]  /*3970*/  F2FP.BF16.PACK_AB R90, R115, R114 ;  /* 0x00000072735a723e */ /* 0x000fe200000010ff */
[----:B------:R-:W-:Y:S04]  /*3980*/  LDS R112, [R131.X16+0x4000] ;  /* 0x0040000083707984 */ /* 0x000fe8000000c800 */
[----:B------:R-:W0:Y:S04]  /*3990*/  LDS R114, [R155.X4+0x4000] ;  /* 0x004000009b727984 */ /* 0x000e280000004800 */
[----:B------:R-:W-:Y:S04]  /*39a0*/  LDS R115, [R129.X16+0x4000] ;  /* 0x0040000081737984 */ /* 0x000fe8000000c800 */
[----:B------:R-:W-:Y:S04]  /*39b0*/  LDS R113, [R133.X16+0x4000] ;  /* 0x0040000085717984 */ /* 0x000fe8000000c800 */
[----:B------:R-:W-:Y:S04]  /*39c0*/  LDS R110, [R135.X16+0x4000] ;  /* 0x00400000876e7984 */ /* 0x000fe8000000c800 */
[----:B------:R-:W-:Y:S04]  /*39d0*/  LDS R111, [R137.X16+0x4000] ;  /* 0x00400000896f7984 */ /* 0x000fe8000000c800 */
[----:B------:R-:W-:Y:S04]  /*39e0*/  LDS R109, [R141.X16+0x4000] ;  /* 0x004000008d6d7984 */ /* 0x000fe8000000c800 */
[----:B------:R-:W-:Y:S01]  /*39f0*/  BAR.SYNC.DEFER_BLOCKING 0x0 ;  /* 0x0000000000007b1d */ /* 0x000fe20000010000 */
[----:B------:R-:W-:-:S02]  /*3a00*/  F2FP.BF16.PACK_AB R124, R125, R124 ;  /* 0x0000007c7d7c723e */ /* 0x000fc400000010ff */
[----:B------:R-:W-:Y:S02]  /*3a10*/  F2FP.BF16.PACK_AB R126, R127, R126 ;  /* 0x0000007e7f7e723e */ /* 0x000fe400000010ff */
[----:B------:R-:W-:Y:S02]  /*3a20*/  F2FP.BF16.PACK_AB R230, R230, R165 ;  /* 0x000000a5e6e6723e */ /* 0x000fe400000010ff */
[----:B------:R-:W-:Y:S01]  /*3a30*/  F2FP.BF16.PACK_AB R232, R232, R231 ;  /* 0x000000e7e8e8723e */ /* 0x000fe200000010ff */
[----:B------:R-:W-:-:S04]  /*3a40*/  FADD R80, -R123, R164 ;  /* 0x000000a47b507221 */ /* 0x000fc80000000100 */
[----:B------:R-:W-:Y:S02]  /*3a50*/  FMUL R125, R80, 1.4426950216293334961 ;  /* 0x3fb8aa3b507d7820 */ /* 0x000fe40000400000 */
[----:B------:R-:W-:-:S04]  /*3a60*/  FADD R84, -R122, R163 ;  /* 0x000000a37a547221 */ /* 0x000fc80000000100 */
[----:B------:R-:W1:Y:S01]  /*3a70*/  MUFU.EX2 R125, R125 ;  /* 0x0000007d007d7308 */ /* 0x000e620000000800 */
[----:B------:R-:W-:Y:S02]  /*3a80*/  FADD R88, -R121, R162 ;  /* 0x000000a279587221 */ /* 0x000fe40000000100 */
[C---:B-1----:R-:W-:Y:S02]  /*3a90*/  FMUL R60, R125.reuse, R60 ;  /* 0x0000003c7d3c7220 */ /* 0x042fe40000400000 */
[C---:B------:R-:W-:Y:S02]  /*3aa0*/  FMUL R61, R125.reuse, R61 ;  /* 0x0000003d7d3d7220 */ /* 0x040fe40000400000 */
[C---:B------:R-:W-:Y:S02]  /*3ab0*/  FMUL R44, R125.reuse, R44 ;  /* 0x0000002c7d2c7220 */ /* 0x040fe40000400000 */
[----:B------:R-:W-:Y:S01]  /*3ac0*/  FMUL R45, R125, R45 ;  /* 0x0000002d7d2d7220 */ /* 0x000fe20000400000 */
[----:B------:R-:W-:-:S04]  /*3ad0*/  UIADD3 UR6, UP0, UR6, 0x20, URZ ;  /* 0x0000002006067890 */ /* 0x000fc8000ff1e03f */
[----:B------:R-:W-:Y:S02]  /*3ae0*/  UIADD3.X UR7, URZ, UR7, URZ, UP0, !UPT ;  /* 0x000000073f077290 */ /* 0x000fe400087fe43f */
[----:B------:R-:W-:-:S04]  /*3af0*/  UISETP.GE.U32.AND UP0, UPT, UR6, UR14, UPT ;  /* 0x0000000e0600728c */ /* 0x000fc8000bf06070 */
[----:B------:R-:W-:-:S06]  /*3b00*/  UISETP.GE.U32.AND.EX UP0, UPT, UR7, URZ, UPT, UP0 ;  /* 0x0000003f0700728c */ /* 0x000fcc000bf06100 */
[----:B------:R-:W-:Y:S01]  /*3b10*/  PLOP3.LUT P0, PT, PT, PT, UP0, 0x80, 0x0 ;  /* 0x000000000000781c */ /* 0x000fe20003f0f008 */
[----:B------:R-:W-:Y:S02]  /*3b20*/  UMOV UR10, 0x20 ;  /* 0x00000020000a7882 */ /* 0x000fe40000000000 */
[----:B------:R-:W-:Y:S02]  /*3b30*/  ULDC UR11, c[0x0][0x1b4] ;  /* 0x00006d00000b7ab9 */ /* 0x000fe40000000800 */
[----:B------:R-:W-:Y:S02]  /*3b40*/  ULDC UR12, c[0x0][0x1a4] ;  /* 0x00006900000c7ab9 */ /* 0x000fe40000000800 */
[----:B------:R-:W-:Y:S02]  /*3b50*/  UIMAD UR5, UR10, UR11, UR5 ;  /* 0x0000000b0a0572a4 */ /* 0x000fe4000f8e0205 */
[----:B------:R-:W-:Y:S01]  /*3b60*/  UIMAD UR4, UR10, UR12, UR4 ;  /* 0x0000000c0a0472a4 */ /* 0x000fe2000f8e0204 */
[----:B0-----:R-:W-:Y:S01]  /*3b70*/  FFMA R149, R125, R149, R114 ;  /* 0x000000957d957223 */ /* 0x001fe20000000072 */
[----:B------:R-:W-:Y:S01]  /*3b80*/  MOV R164, R123 ;  /* 0x0000007b00a47202 */ /* 0x000fe20000000f00 */
[----:B------:R-:W-:Y:S01]  /*3b90*/  IMAD.MOV.U32 R163, RZ, RZ, R122 ;  /* 0x000000ffffa37224 */ /* 0x000fe200078e007a */
        /* <DEDUP_REMOVED lines=16> */
[----:B------:R-:W-:Y:S04]  /*3ca0*/  STS [R29+0x6000], R96 ;  /* 0x006000601d007388 */ /* 0x000fe80000000800 */
[----:B------:R-:W-:Y:S04]  /*3cb0*/  STS [R29+0x6200], R98 ;  /* 0x006200621d007388 */ /* 0x000fe80000000800 */
[----:B------:R-:W-:Y:S04]  /*3cc0*/  STS [R29+0x6400], R100 ;  /* 0x006400641d007388 */ /* 0x000fe80000000800 */
[----:B------:R-:W-:Y:S04]  /*3cd0*/  STS [R29+0x6600], R90 ;  /* 0x0066005a1d007388 */ /* 0x000fe80000000800 */
[----:B------:R0:W-:Y:S04]  /*3ce0*/  STS [R29+0x6800], R124 ;  /* 0x0068007c1d007388 */ /* 0x0001e80000000800 */
[----:B------:R1:W-:Y:S04]  /*3cf0*/  STS [R29+0x6a00], R126 ;  /* 0x006a007e1d007388 */ /* 0x0003e80000000800 */
[----:B------:R-:W-:Y:S04]  /*3d00*/  STS [R29+0x6c00], R230 ;  /* 0x006c00e61d007388 */ /* 0x000fe80000000800 */
[----:B------:R-:W-:Y:S04]  /*3d10*/  STS [R29+0x6e00], R232 ;  /* 0x006e00e81d007388 */ /* 0x000fe80000000800 */
[----:B------:R-:W-:Y:S01]  /*3d20*/  BAR.SYNC.DEFER_BLOCKING 0x0 ;  /* 0x0000000000007b1d */ /* 0x000fe20000010000 */
[----:B0-----:R-:W-:-:S06]  /*3d30*/  FMUL R124, R84, 1.4426950216293334961 ;  /* 0x3fb8aa3b547c7820 */ /* 0x001fcc0000400000 */
[----:B------:R-:W0:Y:S01]  /*3d40*/  MUFU.EX2 R124, R124 ;  /* 0x0000007c007c7308 */ /* 0x000e220000000800 */
[----:B------:R-:W-:Y:S04]  /*3d50*/  LDSM.16.M88.4 R92, [R41+0x6000] ;  /* 0x00600000295c783b */ /* 0x000fe80000000200 */
[----:B------:R-:W2:Y:S04]  /*3d60*/  LDSM.16.M88.4 R76, [R31+0x4000] ;  /* 0x004000001f4c783b */ /* 0x000ea80000000200 */
[----:B------:R-:W3:Y:S04]  /*3d70*/  LDSM.16.M88.4 R80, [R31+0x5000] ;  /* 0x005000001f50783b */ /* 0x000ee80000000200 */
[----:B------:R-:W4:Y:S01]  /*3d80*/  LDSM.16.M88.4 R84, [R41+0x6400] ;  /* 0x006400002954783b */ /* 0x000f220000000200 */
[----:B-1----:R-:W-:-:S02]  /*3d90*/  FMUL R126, R88, 1.4426950216293334961 ;  /* 0x3fb8aa3b587e7820 */ /* 0x002fc40000400000 */
[----:B------:R-:W-:Y:S01]  /*3da0*/  FADD R96, -R119, R160 ;  /* 0x000000a077607221 */ /* 0x000fe20000000100 */
[----:B------:R-:W-:Y:S01]  /*3db0*/  LDSM.16.M88.4 R100, [R39+0x6000] ;  /* 0x006000002764783b */ /* 0x000fe20000000200 */
[----:B------:R-:W-:Y:S02]  /*3dc0*/  FADD R88, -R120, R161 ;  /* 0x000000a178587221 */ /* 0x000fe40000000100 */
[C---:B0-----:R-:W-:Y:S02]  /*3dd0*/  FMUL R62, R124.reuse, R62 ;  /* 0x0000003e7c3e7220 */ /* 0x041fe40000400000 */
[C---:B------:R-:W-:Y:S02]  /*3de0*/  FMUL R63, R124.reuse, R63 ;  /* 0x0000003f7c3f7220 */ /* 0x040fe40000400000 */
[C---:B------:R-:W-:Y:S02]  /*3df0*/  FMUL R46, R124.reuse, R46 ;  /* 0x0000002e7c2e7220 */ /* 0x040fe40000400000 */
[----:B------:R-:W-:-:S02]  /*3e00*/  FMUL R47, R124, R47 ;  /* 0x0000002f7c2f7220 */ /* 0x000fc40000400000 */
[----:B------:R-:W-:Y:S02]  /*3e10*/  FMUL R97, R96, 1.4426950216293334961 ;  /* 0x3fb8aa3b60617820 */ /* 0x000fe40000400000 */
[----:B------:R-:W-:Y:S02]  /*3e20*/  FMUL R127, R88, 1.4426950216293334961 ;  /* 0x3fb8aa3b587f7820 */ /* 0x000fe40000400000 */
[----:B------:R-:W-:Y:S01]  /*3e30*/  FADD R96, -R118, R159 ;  /* 0x0000009f76607221 */ /* 0x000fe20000000100 */
[----:B------:R-:W0:Y:S01]  /*3e40*/  LDSM.16.M88.4 R88, [R41+0x6800] ;  /* 0x006800002958783b */ /* 0x000e220000000200 */
[----:B------:R1:W-:Y:S08]  /*3e50*/  MUFU.EX2 R159, R97 ;  /* 0x00000061009f7308 */ /* 0x0003f00000000800 */
[----:B------:R-:W5:Y:S01]  /*3e60*/  MUFU.EX2 R126, R126 ;  /* 0x0000007e007e7308 */ /* 0x000f620000000800 */
[C---:B--2---:R-:W-:Y:S07]  /*3e70*/  HMMA.16816.F32.BF16 R60, R92.reuse, R76, R60 ;  /* 0x0000004c5c3c723c */ /* 0x044fee000004183c */
[----:B------:R-:W2:Y:S01]  /*3e80*/  MUFU.EX2 R127, R127 ;  /* 0x0000007f007f7308 */ /* 0x000ea20000000800 */
[----:B---3--:R-:W-:Y:S07]  /*3e90*/  HMMA.16816.F32.BF16 R44, R92, R80, R44 ;  /* 0x000000505c2c723c */ /* 0x008fee000004182c */
[----:B------:R-:W-:-:S02]  /*3ea0*/  FMUL R93, R96, 1.4426950216293334961 ;  /* 0x3fb8aa3b605d7820 */ /* 0x000fc40000400000 */
[----:B-1----:R-:W1:Y:S01]  /*3eb0*/  LDSM.16.M88.4 R96, [R41+0x6c00] ;  /* 0x006c00002960783b */ /* 0x002e620000000200 */
[----:B------:R-:W-:Y:S02]  /*3ec0*/  FADD R92, -R117, R158 ;  /* 0x0000009e755c7221 */ /* 0x000fe40000000100 */
[----:B------:R-:W3:Y:S02]  /*3ed0*/  MUFU.EX2 R158, R93 ;  /* 0x0000005d009e7308 */ /* 0x000ee40000000800 */
[----:B------:R-:W-:Y:S02]  /*3ee0*/  FMUL R94, R92, 1.4426950216293334961 ;  /* 0x3fb8aa3b5c5e7820 */ /* 0x000fe40000400000 */
[----:B------:R-:W-:-:S04]  /*3ef0*/  FADD R92, -R116, R157 ;  /* 0x0000009d745c7221 */ /* 0x000fc80000000100 */
[----:B------:R-:W-:Y:S01]  /*3f00*/  FMUL R160, R92, 1.4426950216293334961 ;  /* 0x3fb8aa3b5ca07820 */ /* 0x000fe20000400000 */
[----:B------:R0:W1:Y:S01]  /*3f10*/  MUFU.EX2 R157, R94 ;  /* 0x0000005e009d7308 */ /* 0x0000620000000800 */
[C---:B-----5:R-:W-:Y:S02]  /*3f20*/  FMUL R68, R126.reuse, R68 ;  /* 0x000000447e447220 */ /* 0x060fe40000400000 */
[C---:B------:R-:W-:Y:S02]  /*3f30*/  FMUL R69, R126.reuse, R69 ;  /* 0x000000457e457220 */ /* 0x040fe40000400000 */
[C---:B--2---:R-:W-:Y:S02]  /*3f40*/  FMUL R70, R127.reuse, R70 ;  /* 0x000000467f467220 */ /* 0x044fe40000400000 */
[----:B------:R-:W-:Y:S01]  /*3f50*/  FMUL R71, R127, R71 ;  /* 0x000000477f477220 */ /* 0x000fe20000400000 */
[----:B------:R-:W2:Y:S01]  /*3f60*/  MUFU.EX2 R160, R160 ;  /* 0x000000a000a07308 */ /* 0x000ea20000000800 */
[C---:B------:R-:W-:Y:S01]  /*3f70*/  FMUL R72, R126.reuse, R72 ;  /* 0x000000487e487220 */ /* 0x040fe20000400000 */
[----:B0-----:R-:W-:Y:S01]  /*3f80*/  LDSM.16.M88.4 R92, [R39+0x6400] ;  /* 0x00640000275c783b */ /* 0x001fe20000000200 */
[----:B------:R-:W-:-:S02]  /*3f90*/  FMUL R73, R126, R73 ;  /* 0x000000497e497220 */ /* 0x000fc40000400000 */
[C---:B------:R-:W-:Y:S02]  /*3fa0*/  FMUL R74, R127.reuse, R74 ;  /* 0x0000004a7f4a7220 */ /* 0x040fe40000400000 */
[----:B------:R-:W-:Y:S01]  /*3fb0*/  FMUL R75, R127, R75 ;  /* 0x0000004b7f4b7220 */ /* 0x000fe20000400000 */
[C---:B----4-:R-:W-:Y:S01]  /*3fc0*/  HMMA.16816.F32.BF16 R68, R84.reuse, R76, R68 ;  /* 0x0000004c5444723c */ /* 0x050fe20000041844 */
[C---:B------:R-:W-:Y:S02]  /*3fd0*/  FMUL R104, R159.reuse, R64 ;  /* 0x000000409f687220 */ /* 0x040fe40000400000 */
[C---:B------:R-:W-:Y:S02]  /*3fe0*/  FMUL R105, R159.reuse, R65 ;  /* 0x000000419f697220 */ /* 0x040fe40000400000 */
[C---:B---3--:R-:W-:Y:S02]  /*3ff0*/  FMUL R106, R158.reuse, R66 ;  /* 0x000000429e6a7220 */ /* 0x048fe40000400000 */
[----:B------:R-:W-:Y:S01]  /*4000*/  FMUL R107, R158, R67 ;  /* 0x000000439e6b7220 */ /* 0x000fe20000400000 */
[----:B------:R-:W-:Y:S01]  /*4010*/  HMMA.16816.F32.BF16 R72, R84, R80, R72 ;  /* 0x000000505448723c */ /* 0x000fe20000041848 */
[----:B------:R-:W0:Y:S04]  /*4020*/  LDSM.16.M88.4 R64, [R39+0x6800] ;  /* 0x006800002740783b */ /* 0x000e280000000200 */
[----:B------:R-:W3:Y:S01]  /*4030*/  LDSM.16.M88.4 R84, [R39+0x6c00] ;  /* 0x006c00002754783b */ /* 0x000ee20000000200 */
[----:B------:R-:W-:-:S02]  /*4040*/  FMUL R52, R159, R52 ;  /* 0x000000349f347220 */ /* 0x000fc40000400000 */
[----:B------:R-:W-:Y:S02]  /*4050*/  FMUL R53, R159, R53 ;  /* 0x000000359f357220 */ /* 0x000fe40000400000 */
[C---:B------:R-:W-:Y:S02]  /*4060*/  FMUL R54, R158.reuse, R54 ;  /* 0x000000369e367220 */ /* 0x040fe40000400000 */
[----:B------:R-:W-:Y:S02]  /*4070*/  FMUL R55, R158, R55 ;  /* 0x000000379e377220 */ /* 0x000fe40000400000 */
[C---:B-1----:R-:W-:Y:S02]  /*4080*/  FMUL R56, R157.reuse, R56 ;  /* 0x000000389d387220 */ /* 0x042fe40000400000 */
[----:B------:R-:W-:Y:S02]  /*4090*/  FMUL R57, R157, R57 ;  /* 0x000000399d397220 */ /* 0x000fe40000400000 */
[----:B--2---:R-:W-:-:S02]  /*40a0*/  FMUL R58, R160, R58 ;  /* 0x0000003aa03a7220 */ /* 0x004fc40000400000 */
[C---:B------:R-:W-:Y:S02]  /*40b0*/  FMUL R59, R160.reuse, R59 ;  /* 0x0000003ba03b7220 */ /* 0x040fe40000400000 */
[C---:B------:R-:W-:Y:S02]  /*40c0*/  FMUL R48, R157.reuse, R48 ;  /* 0x000000309d307220 */ /* 0x040fe40000400000 */
[----:B------:R-:W-:Y:S02]  /*40d0*/  FMUL R49, R157, R49 ;  /* 0x000000319d317220 */ /* 0x000fe40000400000 */
[C---:B------:R-:W-:Y:S02]  /*40e0*/  FMUL R50, R160.reuse, R50 ;  /* 0x00000032a0327220 */ /* 0x040fe40000400000 */
[----:B------:R-:W-:Y:S01]  /*40f0*/  FMUL R51, R160, R51 ;  /* 0x00000033a0337220 */ /* 0x000fe20000400000 */
[C---:B------:R-:W-:Y:S08]  /*4100*/  HMMA.16816.F32.BF16 R52, R88.reuse, R76, R52 ;  /* 0x0000004c5834723c */ /* 0x040ff00000041834 */
[----:B------:R-:W-:Y:S08]  /*4110*/  HMMA.16816.F32.BF16 R88, R88, R80, R104 ;  /* 0x000000505858723c */ /* 0x000ff00000041868 */
[C---:B------:R-:W-:Y:S08]  /*4120*/  HMMA.16816.F32.BF16 R56, R96.reuse, R76, R56 ;  /* 0x0000004c6038723c */ /* 0x040ff00000041838 */
[----:B------:R-:W-:Y:S01]  /*4130*/  HMMA.16816.F32.BF16 R48, R96, R80, R48 ;  /* 0x000000506030723c */ /* 0x000fe20000041830 */
[----:B------:R-:W-:Y:S01]  /*4140*/  FFMA R145, R159, R145, R110 ;  /* 0x000000919f917223 */ /* 0x000fe2000000006e */
[----:B------:R-:W-:Y:S01]  /*4150*/  MOV R162, R121 ;  /* 0x0000007900a27202 */ /* 0x000fe20000000f00 */
[----:B------:R-:W-:Y:S01]  /*4160*/  FFMA R144, R158, R144, R111 ;  /* 0x000000909e907223 */ /* 0x000fe2000000006f */
[----:B------:R-:W-:Y:S01]  /*4170*/  MOV R158, R117 ;  /* 0x00000075009e7202 */ /* 0x000fe20000000f00 */
[----:B------:R-:W-:-:S03]  /*4180*/  FFMA R143, R157, R143, R108 ;  /* 0x0000008f9d8f7223 */ /* 0x000fc6000000006c */
[----:B0-----:R-:W-:Y:S01]  /*4190*/  HMMA.16816.F32.BF16 R52, R64, R78, R52 ;  /* 0x0000004e4034723c */ /* 0x001fe20000041834 */
[----:B------:R-:W-:Y:S01]  /*41a0*/  FFMA R142, R160, R142, R109 ;  /* 0x0000008ea08e7223 */ /* 0x000fe2000000006d */
[----:B------:R-:W-:Y:S01]  /*41b0*/  MOV R160, R119 ;  /* 0x0000007700a07202 */ /* 0x000fe20000000f00 */
[----:B------:R-:W-:Y:S02]  /*41c0*/  FFMA R148, R124, R148, R115 ;  /* 0x000000947c947223 */ /* 0x000fe40000000073 */
[----:B------:R-:W-:-:S03]  /*41d0*/  FFMA R147, R126, R147, R112 ;  /* 0x000000937e937223 */ /* 0x000fc60000000070 */
[----:B------:R-:W-:Y:S01]  /*41e0*/  HMMA.16816.F32.BF16 R60, R100, R78, R60 ;  /* 0x0000004e643c723c */ /* 0x000fe2000004183c */
[----:B------:R-:W-:Y:S02]  /*41f0*/  FFMA R146, R127, R146, R113 ;  /* 0x000000927f927223 */ /* 0x000fe40000000071 */
[----:B------:R-:W-:Y:S02]  /*4200*/  IMAD.MOV.U32 R161, RZ, RZ, R120 ;  /* 0x000000ffffa17224 */ /* 0x000fe400078e0078 */
[----:B------:R-:W-:-:S03]  /*4210*/  IMAD.MOV.U32 R159, RZ, RZ, R118 ;  /* 0x000000ffff9f7224 */ /* 0x000fc600078e0076 */
[----:B------:R-:W-:Y:S01]  /*4220*/  HMMA.16816.F32.BF16 R44, R100, R82, R44 ;  /* 0x00000052642c723c */ /* 0x000fe2000004182c */
[----:B------:R-:W-:-:S07]  /*4230*/  IMAD.MOV.U32 R157, RZ, RZ, R116 ;  /* 0x000000ffff9d7224 */ /* 0x000fce00078e0074 */
[C---:B------:R-:W-:Y:S08]  /*4240*/  HMMA.16816.F32.BF16 R68, R92.reuse, R78, R68 ;  /* 0x0000004e5c44723c */ /* 0x040ff00000041844 */
[-C--:B------:R-:W-:Y:S08]  /*4250*/  HMMA.16816.F32.BF16 R72, R92, R82.reuse, R72 ;  /* 0x000000525c48723c */ /* 0x080ff00000041848 */
[----:B------:R-:W-:Y:S08]  /*4260*/  HMMA.16816.F32.BF16 R64, R64, R82, R88 ;  /* 0x000000524040723c */ /* 0x000ff00000041858 */
[C---:B---3--:R-:W-:Y:S08]  /*4270*/  HMMA.16816.F32.BF16 R56, R84.reuse, R78, R56 ;  /* 0x0000004e5438723c */ /* 0x048ff00000041838 */
[----:B------:R-:W-:Y:S01]  /*4280*/  HMMA.16816.F32.BF16 R48, R84, R82, R48 ;  /* 0x000000525430723c */ /* 0x000fe20000041830 */
[----:B------:R-:W-:Y:S01]  /*4290*/  @P0 CALL.REL.NOINC `(.L_x_0) ;  /* 0x0000001000000944 */ /* 0x000fe20003c00000 */
[----:B------:R-:W-:Y:S06]  /*42a0*/  BRA `(.L_x_1) ;  /* 0xffffdbe000007947 */ /* 0x000fec000383ffff */
.L_x_0:
[----:B------:R-:W-:-:S06]  /*42b0*/  NOP ;  /* 0x0000000000007918 */ /* 0x000fcc0000000000 */
[----:B------:R-:W-:-:S13]  /*42c0*/  NOP ;  /* 0x0000000000007918 */ /* 0x000fda0000000000 */
[C---:B------:R-:W-:Y:S01]  /*42d0*/  LEA R6, R7.reuse, R32, 0x2 ;  /* 0x0000002007067211 */ /* 0x040fe200078e10ff */
[----:B------:R-:W-:Y:S01]  /*42e0*/  IMAD.MOV.U32 R132, RZ, RZ, R75 ;  /* 0x000000ffff847224 */ /* 0x000fe200078e004b */
[-C--:B------:R-:W-:Y:S01]  /*42f0*/  LEA R38, P2, R12, R3.reuse, 0x1 ;  /* 0x000000030c267211 */ /* 0x080fe200078408ff */
[----:B------:R-:W-:Y:S01]  /*4300*/  IMAD.MOV.U32 R75, RZ, RZ, R49 ;  /* 0x000000ffff4b7224 */ /* 0x000fe200078e0031 */
[----:B------:R-:W-:Y:S01]  /*4310*/  LEA R34, P0, R8, R3, 0x1 ;  /* 0x0000000308227211 */ /* 0x000fe200078008ff */
[----:B------:R-:W-:Y:S01]  /*4320*/  IMAD R42, R7, 0x4, R6 ;  /* 0x00000004072a7824 */ /* 0x000fe200078e0206 */
[----:B------:R-:W-:Y:S01]  /*4330*/  LEA.HI.X.SX32 R39, R12, R5, 0x1, P2 ;  /* 0x000000050c277211 */ /* 0x000fe200010f0eff */
[----:B------:R-:W-:Y:S01]  /*4340*/  FMUL R49, R147, 8388608 ;  /* 0x4b00000093317820 */ /* 0x000fe20000400000 */
[-C--:B------:R-:W-:Y:S01]  /*4350*/  LEA R36, P1, R10, R3.reuse, 0x1 ;  /* 0x000000030a247211 */ /* 0x080fe200078208ff */
[----:B------:R-:W-:Y:S01]  /*4360*/  IMAD.MOV.U32 R125, RZ, RZ, R65 ;  /* 0x000000ffff7d7224 */ /* 0x000fe200078e0041 */
[C---:B------:R-:W-:Y:S01]  /*4370*/  LEA R76, R7.reuse, R42, 0x2 ;  /* 0x0000002a074c7211 */ /* 0x040fe200078e10ff */
[----:B------:R-:W-:Y:S01]  /*4380*/  USHF.R.U32.HI UR8, URZ, 0x1, UR8 ;  /* 0x000000013f087899 */ /* 0x000fe20008011608 */
[-C--:B------:R-:W-:Y:S01]  /*4390*/  LEA R40, P3, R14, R3.reuse, 0x1 ;  /* 0x000000030e287211 */ /* 0x080fe200078608ff */
[----:B------:R-:W-:Y:S01]  /*43a0*/  IMAD.MOV.U32 R128, RZ, RZ, R55 ;  /* 0x000000ffff807224 */ /* 0x000fe200078e0037 */
[----:B------:R-:W-:Y:S01]  /*43b0*/  LEA R12, P2, R20, R3, 0x1 ;  /* 0x00000003140c7211 */ /* 0x000fe200078408ff */
[C---:B------:R-:W-:Y:S01]  /*43c0*/  IMAD R78, R7.reuse, 0x4, R76 ;  /* 0x00000004074e7824 */ /* 0x040fe200078e024c */
[-C--:B------:R-:W-:Y:S01]  /*43d0*/  LEA.HI.X.SX32 R35, R8, R5.reuse, 0x1, P0 ;  /* 0x0000000508237211 */ /* 0x080fe200000f0eff */
[----:B------:R-:W-:Y:S01]  /*43e0*/  IMAD.U32 R55, RZ, RZ, UR8 ;  /* 0x00000008ff377e24 */ /* 0x000fe2000f8e00ff */
[-C--:B------:R-:W-:Y:S01]  /*43f0*/  LEA.HI.X.SX32 R37, R10, R5.reuse, 0x1, P1 ;  /* 0x000000050a257211 */ /* 0x080fe200008f0eff */
[----:B------:R-:W-:Y:S01]  /*4400*/  IMAD.MOV.U32 R156, RZ, RZ, R46 ;  /* 0x000000ffff9c7224 */ /* 0x000fe200078e002e */
[C---:B------:R-:W-:Y:S01]  /*4410*/  LEA R80, R7.reuse, R78, 0x2 ;  /* 0x0000004e07507211 */ /* 0x040fe200078e10ff */
[----:B------:R-:W-:Y:S01]  /*4420*/  IMAD.MOV.U32 R138, RZ, RZ, R70 ;  /* 0x000000ffff8a7224 */ /* 0x000fe200078e0046 */
[-C--:B------:R-:W-:Y:S01]  /*4430*/  LEA.HI.X.SX32 R41, R14, R5.reuse, 0x1, P3 ;  /* 0x000000050e297211 */ /* 0x080fe200018f0eff */
[----:B------:R-:W-:Y:S01]  /*4440*/  IMAD.MOV.U32 R112, RZ, RZ, R59 ;  /* 0x000000ffff707224 */ /* 0x000fe200078e003b */
[----:B------:R-:W-:Y:S01]  /*4450*/  LEA.HI.X.SX32 R13, R20, R5, 0x1, P2 ;  /* 0x00000005140d7211 */ /* 0x000fe200010f0eff */
[----:B------:R-:W-:Y:S01]  /*4460*/  IMAD R82, R7, 0x4, R80 ;  /* 0x0000000407527824 */ /* 0x000fe200078e0250 */
[-C--:B------:R-:W-:Y:S01]  /*4470*/  LEA R8, P0, R16, R3.reuse, 0x1 ;  /* 0x0000000310087211 */ /* 0x080fe200078008ff */
[----:B------:R-:W-:Y:S01]  /*4480*/  IMAD.MOV.U32 R140, RZ, RZ, R73 ;  /* 0x000000ffff8c7224 */ /* 0x000fe200078e0049 */
[-C--:B------:R-:W-:Y:S01]  /*4490*/  LEA R10, P1, R18, R3.reuse, 0x1 ;  /* 0x00000003120a7211 */ /* 0x080fe200078208ff */
[----:B------:R-:W-:Y:S01]  /*44a0*/  IMAD.MOV.U32 R124, RZ, RZ, R67 ;  /* 0x000000ffff7c7224 */ /* 0x000fe200078e0043 */
[----:B------:R-:W-:Y:S01]  /*44b0*/  LEA R14, P2, R26, R3, 0x1 ;  /* 0x000000031a0e7211 */ /* 0x000fe200078408ff */
[----:B------:R-:W-:Y:S01]  /*44c0*/  IMAD.MOV.U32 R129, RZ, RZ, R53 ;  /* 0x000000ffff817224 */ /* 0x000fe200078e0035 */
[-C--:B------:R-:W-:Y:S01]  /*44d0*/  LEA.HI.X.SX32 R9, R16, R5.reuse, 0x1, P0 ;  /* 0x0000000510097211 */ /* 0x080fe200000f0eff */
[----:B------:R-:W-:Y:S01]  /*44e0*/  IMAD.MOV.U32 R111, RZ, RZ, R57 ;  /* 0x000000ffff6f7224 */ /* 0x000fe200078e0039 */
[-C--:B------:R-:W-:Y:S01]  /*44f0*/  LEA.HI.X.SX32 R11, R18, R5.reuse, 0x1, P1 ;  /* 0x00000005120b7211 */ /* 0x080fe200008f0eff */
[----:B------:R-:W-:Y:S01]  /*4500*/  BAR.SYNC.DEFER_BLOCKING 0x0 ;  /* 0x0000000000007b1d */ /* 0x000fe20000010000 */
[----:B------:R-:W-:-:S02]  /*4510*/  LEA.HI.X.SX32 R15, R26, R5, 0x1, P2 ;  /* 0x000000051a0f7211 */ /* 0x000fc400010f0eff */
[-C--:B------:R-:W-:Y:S02]  /*4520*/  LEA R18, P0, R22, R3.reuse, 0x1 ;  /* 0x0000000316127211 */ /* 0x080fe400078008ff */
[----:B------:R-:W-:Y:S02]  /*4530*/  LEA R16, P1, R24, R3, 0x1 ;  /* 0x0000000318107211 */ /* 0x000fe400078208ff */
[C---:B------:R-:W-:Y:S02]  /*4540*/  LEA R26, R7.reuse, R82, 0x2 ;  /* 0x00000052071a7211 */ /* 0x040fe400078e10ff */
[-C--:B------:R-:W-:Y:S02]  /*4550*/  LEA.HI.X.SX32 R19, R22, R5.reuse, 0x1, P0 ;  /* 0x0000000516137211 */ /* 0x080fe400000f0eff */
[----:B------:R-:W-:Y:S01]  /*4560*/  LEA.HI.X.SX32 R17, R24, R5, 0x1, P1 ;  /* 0x0000000518117211 */ /* 0x000fe200008f0eff */
[----:B------:R-:W-:Y:S01]  /*4570*/  IMAD R96, R7, 0x4, R26 ;  /* 0x0000000407607824 */ /* 0x000fe200078e021a */
[----:B------:R-:W-:-:S02]  /*4580*/  LEA R24, P0, R28, R3, 0x1 ;  /* 0x000000031c187211 */ /* 0x000fc400078008ff */
[----:B------:R-:W-:Y:S02]  /*4590*/  LEA R22, P1, R30, R3, 0x1 ;  /* 0x000000031e167211 */ /* 0x000fe400078208ff */
[-C--:B------:R-:W-:Y:S02]  /*45a0*/  LEA.HI.X.SX32 R25, R28, R5.reuse, 0x1, P0 ;  /* 0x000000051c197211 */ /* 0x080fe400000f0eff */
[C---:B------:R-:W-:Y:S02]  /*45b0*/  LEA R28, R7.reuse, R96, 0x2 ;  /* 0x00000060071c7211 */ /* 0x040fe400078e10ff */
[----:B------:R-:W-:Y:S02]  /*45c0*/  LEA.HI.X.SX32 R23, R30, R5, 0x1, P1 ;  /* 0x000000051e177211 */ /* 0x000fe400008f0eff */
[-C--:B------:R-:W-:Y:S01]  /*45d0*/  LEA R94, P0, R6, R3.reuse, 0x1 ;  /* 0x00000003065e7211 */ /* 0x080fe200078008ff */
[----:B------:R-:W-:Y:S01]  /*45e0*/  IMAD R30, R7, 0x4, R28 ;  /* 0x00000004071e7824 */ /* 0x000fe200078e021c */
[----:B------:R-:W-:-:S02]  /*45f0*/  LEA R92, P1, R42, R3, 0x1 ;  /* 0x000000032a5c7211 */ /* 0x000fc400078208ff */
[----:B------:R-:W-:Y:S02]  /*4600*/  LEA.HI.X.SX32 R95, R6, R5, 0x1, P0 ;  /* 0x00000005065f7211 */ /* 0x000fe400000f0eff */
[C---:B------:R-:W-:Y:S02]  /*4610*/  LEA R6, R7.reuse, R30, 0x2 ;  /* 0x0000001e07067211 */ /* 0x040fe400078e10ff */
[----:B------:R-:W-:Y:S02]  /*4620*/  LEA R20, P2, R32, R3, 0x1 ;  /* 0x0000000320147211 */ /* 0x000fe400078408ff */
[----:B------:R-:W-:Y:S01]  /*4630*/  LEA.HI.X.SX32 R93, R42, R5, 0x1, P1 ;  /* 0x000000052a5d7211 */ /* 0x000fe200008f0eff */
[----:B------:R-:W-:Y:S01]  /*4640*/  IMAD R98, R7, 0x4, R6 ;  /* 0x0000000407627824 */ /* 0x000fe200078e0206 */
[----:B------:R-:W-:Y:S02]  /*4650*/  LEA R86, P1, R80, R3, 0x1 ;  /* 0x0000000350567211 */ /* 0x000fe400078208ff */
[----:B------:R-:W-:-:S02]  /*4660*/  LEA.HI.X.SX32 R21, R32, R5, 0x1, P2 ;  /* 0x0000000520157211 */ /* 0x000fc400010f0eff */
[C---:B------:R-:W-:Y:S02]  /*4670*/  LEA R100, R7.reuse, R98, 0x2 ;  /* 0x0000006207647211 */ /* 0x040fe400078e10ff */
[----:B------:R-:W-:Y:S02]  /*4680*/  LEA R90, P2, R76, R3, 0x1 ;  /* 0x000000034c5a7211 */ /* 0x000fe400078408ff */
[----:B------:R-:W-:Y:S01]  /*4690*/  LEA.HI.X.SX32 R87, R80, R5, 0x1, P1 ;  /* 0x0000000550577211 */ /* 0x000fe200008f0eff */
[----:B------:R-:W-:Y:S01]  /*46a0*/  IMAD R102, R7, 0x4, R100 ;  /* 0x0000000407667824 */ /* 0x000fe200078e0264 */
[----:B------:R-:W-:Y:S02]  /*46b0*/  LEA R80, P1, R96, R3, 0x1 ;  /* 0x0000000360507211 */ /* 0x000fe400078208ff */
[----:B------:R-:W-:Y:S02]  /*46c0*/  LEA.HI.X.SX32 R91, R76, R5, 0x1, P2 ;  /* 0x000000054c5b7211 */ /* 0x000fe400010f0eff */
[----:B------:R-:W-:-:S02]  /*46d0*/  LEA R88, P0, R78, R3, 0x1 ;  /* 0x000000034e587211 */ /* 0x000fc400078008ff */
[----:B------:R-:W-:Y:S02]  /*46e0*/  LEA R84, P2, R82, R3, 0x1 ;  /* 0x0000000352547211 */ /* 0x000fe400078408ff */
[-C--:B------:R-:W-:Y:S02]  /*46f0*/  LEA.HI.X.SX32 R81, R96, R5.reuse, 0x1, P1 ;  /* 0x0000000560517211 */ /* 0x080fe400008f0eff */
[C---:B------:R-:W-:Y:S02]  /*4700*/  LEA R96, R7.reuse, R102, 0x2 ;  /* 0x0000006607607211 */ /* 0x040fe400078e10ff */
[-C--:B------:R-:W-:Y:S02]  /*4710*/  LEA.HI.X.SX32 R89, R78, R5.reuse, 0x1, P0 ;  /* 0x000000054e597211 */ /* 0x080fe400000f0eff */
[----:B------:R-:W-:Y:S01]  /*4720*/  LEA.HI.X.SX32 R85, R82, R5, 0x1, P2 ;  /* 0x0000000552557211 */ /* 0x000fe200010f0eff */
[----:B------:R-:W-:Y:S01]  /*4730*/  IMAD R104, R7, 0x4, R96 ;  /* 0x0000000407687824 */ /* 0x000fe200078e0260 */
[----:B------:R-:W-:-:S02]  /*4740*/  LEA R82, P0, R26, R3, 0x1 ;  /* 0x000000031a527211 */ /* 0x000fc400078008ff */
[----:B------:R-:W-:Y:S02]  /*4750*/  LEA R78, P2, R28, R3, 0x1 ;  /* 0x000000031c4e7211 */ /* 0x000fe400078408ff */
[----:B------:R-:W-:Y:S02]  /*4760*/  LEA.HI.X.SX32 R83, R26, R5, 0x1, P0 ;  /* 0x000000051a537211 */ /* 0x000fe400000f0eff */
[----:B------:R-:W-:Y:S02]  /*4770*/  LEA R76, P0, R30, R3, 0x1 ;  /* 0x000000031e4c7211 */ /* 0x000fe400078008ff */
[----:B------:R-:W-:Y:S02]  /*4780*/  LEA.HI.X.SX32 R79, R28, R5, 0x1, P2 ;  /* 0x000000051c4f7211 */ /* 0x000fe400010f0eff */
[-C--:B------:R-:W-:Y:S02]  /*4790*/  LEA R42, P1, R6, R3.reuse, 0x1 ;  /* 0x00000003062a7211 */ /* 0x080fe400078208ff */
[----:B------:R-:W-:-:S02]  /*47a0*/  LEA R32, P2, R98, R3, 0x1 ;  /* 0x0000000362207211 */ /* 0x000fc400078408ff */
[C---:B------:R-:W-:Y:S02]  /*47b0*/  LEA R106, R7.reuse, R104, 0x2 ;  /* 0x00000068076a7211 */ /* 0x040fe400078e10ff */
[----:B------:R-:W-:Y:S02]  /*47c0*/  LEA.HI.X.SX32 R77, R30, R5, 0x1, P0 ;  /* 0x000000051e4d7211 */ /* 0x000fe400000f0eff */
[----:B------:R-:W-:Y:S01]  /*47d0*/  LEA R30, P0, R100, R3, 0x1 ;  /* 0x00000003641e7211 */ /* 0x000fe200078008ff */
[----:B------:R-:W-:Y:S01]  /*47e0*/  IMAD R108, R7, 0x4, R106 ;  /* 0x00000004076c7824 */ /* 0x000fe200078e026a */
[-C--:B------:R-:W-:Y:S02]  /*47f0*/  LEA.HI.X.SX32 R43, R6, R5.reuse, 0x1, P1 ;  /* 0x00000005062b7211 */ /* 0x080fe400008f0eff */
[----:B------:R-:W-:Y:S02]  /*4800*/  LEA.HI.X.SX32 R33, R98, R5, 0x1, P2 ;  /* 0x0000000562217211 */ /* 0x000fe400010f0eff */
[----:B------:R-:W-:-:S02]  /*4810*/  LEA R28, P1, R102, R3, 0x1 ;  /* 0x00000003661c7211 */ /* 0x000fc400078208ff */
[----:B------:R-:W-:Y:S02]  /*4820*/  LEA R26, P2, R96, R3, 0x1 ;  /* 0x00000003601a7211 */ /* 0x000fe400078408ff */
[----:B------:R-:W-:Y:S02]  /*4830*/  LEA.HI.X.SX32 R31, R100, R5, 0x1, P0 ;  /* 0x00000005641f7211 */ /* 0x000fe400000f0eff */
[----:B------:R-:W-:Y:S02]  /*4840*/  LEA R6, P0, R104, R3, 0x1 ;  /* 0x0000000368067211 */ /* 0x000fe400078008ff */
[-C--:B------:R-:W-:Y:S02]  /*4850*/  LEA.HI.X.SX32 R29, R102, R5.reuse, 0x1, P1 ;  /* 0x00000005661d7211 */ /* 0x080fe400008f0eff */
[----:B------:R-:W-:Y:S02]  /*4860*/  LEA.HI.X.SX32 R27, R96, R5, 0x1, P2 ;  /* 0x00000005601b7211 */ /* 0x000fe400010f0eff */
[----:B------:R-:W-:-:S02]  /*4870*/  LEA R102, R7, R108, 0x2 ;  /* 0x0000006c07667211 */ /* 0x000fc400078e10ff */
[-C--:B------:R-:W-:Y:S02]  /*4880*/  LEA R96, P2, R108, R3.reuse, 0x1 ;  /* 0x000000036c607211 */ /* 0x080fe400078408ff */
[----:B------:R-:W-:Y:S01]  /*4890*/  MOV R110, R50 ;  /* 0x00000032006e7202 */ /* 0x000fe20000000f00 */
[C---:B------:R-:W-:Y:S01]  /*48a0*/  FMUL R50, R149.reuse, 8388608 ;  /* 0x4b00000095327820 */ /* 0x040fe20000400000 */
[----:B------:R-:W-:Y:S02]  /*48b0*/  LEA R98, P1, R106, R3, 0x1 ;  /* 0x000000036a627211 */ /* 0x000fe400078208ff */
[-C--:B------:R-:W-:Y:S01]  /*48c0*/  LEA.HI.X.SX32 R7, R104, R5.reuse, 0x1, P0 ;  /* 0x0000000568077211 */ /* 0x080fe200000f0eff */
[----:B------:R-:W-:Y:S01]  /*48d0*/  IMAD.MOV.U32 R104, RZ, RZ, R62 ;  /* 0x000000ffff687224 */ /* 0x000fe200078e003e */
[----:B------:R-:W-:Y:S01]  /*48e0*/  FSETP.GEU.AND P0, PT, R149, 1.175494350822287508e-38, PT ;  /* 0x008000009500780b */ /* 0x000fe20003f0e000 */
[----:B------:R-:W-:Y:S01]  /*48f0*/  IMAD.MOV.U32 R62, RZ, RZ, R44 ;  /* 0x000000ffff3e7224 */ /* 0x000fe200078e002c */
[-C--:B------:R-:W-:Y:S01]  /*4900*/  LEA.HI.X.SX32 R97, R108, R5.reuse, 0x1, P2 ;  /* 0x000000056c617211 */ /* 0x080fe200010f0eff */
[----:B------:R-:W-:Y:S01]  /*4910*/  IMAD.MOV.U32 R108, RZ, RZ, R51 ;  /* 0x000000ffff6c7224 */ /* 0x000fe200078e0033 */
[----:B------:R-:W-:Y:S01]  /*4920*/  LEA.HI.X.SX32 R99, R106, R5, 0x1, P1 ;  /* 0x000000056a637211 */ /* 0x000fe200008f0eff */
[----:B------:R-:W-:Y:S01]  /*4930*/  FMUL R51, R148, 8388608 ;  /* 0x4b00000094337820 */ /* 0x000fe20000400000 */
[----:B------:R-:W-:-:S02]  /*4940*/  FSEL R50, R50, R149, !P0 ;  /* 0x0000009532327208 */ /* 0x000fc40004000000 */
[----:B------:R-:W-:Y:S02]  /*4950*/  FSETP.GEU.AND P1, PT, R147, 1.175494350822287508e-38, PT ;  /* 0x008000009300780b */ /* 0x000fe40003f2e000 */
[----:B------:R-:W-:Y:S02]  /*4960*/  FSETP.GEU.AND P6, PT, R148, 1.175494350822287508e-38, PT ;  /* 0x008000009400780b */ /* 0x000fe40003fce000 */
[----:B------:R-:W-:Y:S02]  /*4970*/  LEA R100, P3, R102, R3, 0x1 ;  /* 0x0000000366647211 */ /* 0x000fe400078608ff */
[----:B------:R-:W-:Y:S02]  /*4980*/  IADD3 R3, R50, -0x3f3504f3, RZ ;  /* 0xc0cafb0d32037810 */ /* 0x000fe40007ffe0ff */
[----:B------:R-:W-:Y:S02]  /*4990*/  FSEL R49, R49, R147, !P1 ;  /* 0x0000009331317208 */ /* 0x000fe40004800000 */
[----:B------:R-:W-:-:S02]  /*49a0*/  FSEL R51, R51, R148, !P6 ;  /* 0x0000009433337208 */ /* 0x000fc40007000000 */
[----:B------:R-:W-:Y:S01]  /*49b0*/  LEA.HI.X.SX32 R101, R102, R5, 0x1, P3 ;  /* 0x0000000566657211 */ /* 0x000fe200018f0eff */
[----:B------:R-:W-:Y:S01]  /*49c0*/  IMAD.MOV.U32 R102, RZ, RZ, R60 ;  /* 0x000000ffff667224 */ /* 0x000fe200078e003c */
[----:B------:R-:W-:Y:S02]  /*49d0*/  LOP3.LUT R65, R3, 0xff800000, RZ, 0xc0, !PT ;  /* 0xff80000003417812 */ /* 0x000fe400078ec0ff */
[----:B------:R-:W-:Y:S02]  /*49e0*/  IADD3 R5, R49, -0x3f3504f3, RZ ;  /* 0xc0cafb0d31057810 */ /* 0x000fe40007ffe0ff */
[----:B------:R-:W-:Y:S02]  /*49f0*/  IADD3 R3, R51, -0x3f3504f3, RZ ;  /* 0xc0cafb0d33037810 */ /* 0x000fe40007ffe0ff */
[----:B------:R-:W-:Y:S02]  /*4a00*/  MOV R126, R66 ;  /* 0x00000042007e7202 */ /* 0x000fe40000000f00 */
[----:B------:R-:W-:-:S02]  /*4a10*/  MOV R127, R64 ;  /* 0x00000040007f7202 */ /* 0x000fc40000000f00 */
[----:B------:R-:W-:Y:S01]  /*4a20*/  LOP3.LUT R66, R5, 0xff800000, RZ, 0xc0, !PT ;  /* 0xff80000005427812 */ /* 0x000fe200078ec0ff */
[----:B------:R-:W-:Y:S01]  /*4a30*/  FMUL R5, R145, 8388608 ;  /* 0x4b00000091057820 */ /* 0x000fe20000400000 */
[----:B------:R-:W-:Y:S01]  /*4a40*/  LOP3.LUT R64, R3, 0xff800000, RZ, 0xc0, !PT ;  /* 0xff80000003407812 */ /* 0x000fe200078ec0ff */
[C---:B------:R-:W-:Y:S01]  /*4a50*/  FMUL R3, R146.reuse, 8388608 ;  /* 0x4b00000092037820 */ /* 0x040fe20000400000 */
[----:B------:R-:W-:Y:S02]  /*4a60*/  SHF.R.S32.HI R44, RZ, 0x3, R0 ;  /* 0x00000003ff2c7819 */ /* 0x000fe40000011400 */
[----:B------:R-:W-:Y:S02]  /*4a70*/  MOV R131, R52 ;  /* 0x0000003400837202 */ /* 0x000fe40000000f00 */
[----:B------:R-:W-:Y:S01]  /*4a80*/  FSETP.GEU.AND P3, PT, R146, 1.175494350822287508e-38, PT ;  /* 0x008000009200780b */ /* 0x000fe20003f6e000 */
[----:B------:R-:W0:Y:S01]  /*4a90*/  I2F R52, R66 ;  /* 0x0000004200347306 */ /* 0x000e220000201400 */
[----:B------:R-:W-:-:S02]  /*4aa0*/  SGXT R44, R44, 0x1 ;  /* 0x000000012c2c781a */ /* 0x000fc40000000200 */
[----:B------:R-:W-:Y:S02]  /*4ab0*/  FSEL R3, R3, R146, !P3 ;  /* 0x0000009203037208 */ /* 0x000fe40005800000 */
[----:B------:R-:W-:Y:S02]  /*4ac0*/  FSETP.GEU.AND P5, PT, R145, 1.175494350822287508e-38, PT ;  /* 0x008000009100780b */ /* 0x000fe40003fae000 */
[----:B------:R-:W-:Y:S02]  /*4ad0*/  MOV R46, UR9 ;  /* 0x00000009002e7c02 */ /* 0x000fe40008000f00 */
[----:B------:R-:W-:Y:S02]  /*4ae0*/  LOP3.LUT R55, R55, 0x1040, R44, 0x78, !PT ;  /* 0x0000104037377812 */ /* 0x000fe400078e782c */
[----:B------:R-:W-:Y:S02]  /*4af0*/  IADD3 R44, R3, -0x3f3504f3, RZ ;  /* 0xc0cafb0d032c7810 */ /* 0x000fe40007ffe0ff */
[----:B------:R-:W-:-:S02]  /*4b00*/  FSEL R5, R5, R145, !P5 ;  /* 0x0000009105057208 */ /* 0x000fc40006800000 */
[----:B------:R-:W-:Y:S02]  /*4b10*/  LEA R60, R151, UR13, 0x1 ;  /* 0x0000000d973c7c11 */ /* 0x000fe4000f8e08ff */
[----:B------:R-:W-:Y:S02]  /*4b20*/  MOV R113, R56 ;  /* 0x0000003800717202 */ /* 0x000fe40000000f00 */
[----:B------:R-:W-:Y:S01]  /*4b30*/  LOP3.LUT R153, R46, 0x3c, R153, 0xf8, !PT ;  /* 0x0000003c2e997812 */ /* 0x000fe200078ef899 */
[----:B------:R-:W-:Y:S01]  /*4b40*/  FMUL R46, R142, 8388608 ;  /* 0x4b0000008e2e7820 */ /* 0x000fe20000400000 */
[----:B------:R-:W-:Y:S02]  /*4b50*/  MOV R152, R47 ;  /* 0x0000002f00987202 */ /* 0x000fe40000000f00 */
[----:B------:R-:W-:Y:S01]  /*4b60*/  LOP3.LUT R70, R44, 0xff800000, RZ, 0xc0, !PT ;  /* 0xff8000002c467812 */ /* 0x000fe200078ec0ff */
[----:B------:R1:W-:Y:S01]  /*4b70*/  I2F R47, R64 ;  /* 0x00000040002f7306 */ /* 0x0003e20000201400 */
[----:B------:R-:W-:Y:S01]  /*4b80*/  IADD3 R56, R5, -0x3f3504f3, RZ ;  /* 0xc0cafb0d05387810 */ /* 0x000fe20007ffe0ff */
[----:B------:R-:W-:Y:S01]  /*4b90*/  FMUL R44, R144, 8388608 ;  /* 0x4b000000902c7820 */ /* 0x000fe20000400000 */
[----:B------:R-:W-:-:S02]  /*4ba0*/  FSEL R59, RZ, -23, P1 ;  /* 0xc1b80000ff3b7808 */ /* 0x000fc40000800000 */
[----:B------:R-:W-:Y:S02]  /*4bb0*/  FSETP.GEU.AND P1, PT, R142, 1.175494350822287508e-38, PT ;  /* 0x008000008e00780b */ /* 0x000fe40003f2e000 */
[----:B------:R-:W-:Y:S01]  /*4bc0*/  FSETP.GEU.AND P2, PT, R144, 1.175494350822287508e-38, PT ;  /* 0x008000009000780b */ /* 0x000fe20003f4e000 */
[----:B0-----:R-:W-:Y:S01]  /*4bd0*/  FFMA.FTZ R59, R52, 1.1920928955078125e-07, R59 ;  /* 0x34000000343b7823 */ /* 0x001fe2000001003b */
[----:B------:R-:W-:Y:S01]  /*4be0*/  SHF.R.S32.HI R67, RZ, 0x4, R0 ;  /* 0x00000004ff437819 */ /* 0x000fe20000011400 */
[----:B------:R0:W2:Y:S01]  /*4bf0*/  I2F R53, R70 ;  /* 0x0000004600357306 */ /* 0x0000a20000201400 */
[----:B------:R-:W-:Y:S01]  /*4c00*/  LEA R73, R60, R55, 0x2 ;  /* 0x000000373c497211 */ /* 0x000fe200078e10ff */
[----:B-1----:R-:W-:Y:S01]  /*4c10*/  IMAD.IADD R64, R51, 0x1, -R64 ;  /* 0x0000000133407824 */ /* 0x002fe200078e0a40 */
[----:B------:R-:W-:Y:S02]  /*4c20*/  FSEL R60, RZ, -23, P3 ;  /* 0xc1b80000ff3c7808 */ /* 0x000fe40001800000 */
[----:B------:R-:W-:Y:S01]  /*4c30*/  LOP3.LUT R56, R56, 0xff800000, RZ, 0xc0, !PT ;  /* 0xff80000038387812 */ /* 0x000fe200078ec0ff */
[----:B------:R-:W-:Y:S01]  /*4c40*/  FADD R64, R64, -1 ;  /* 0xbf80000040407421 */ /* 0x000fe20000000000 */
[----:B------:R-:W-:-:S02]  /*4c50*/  FSETP.GT.AND P3, PT, |R142|, 8.50705917302346158658e+37, PT ;  /* 0x7e8000008e00780b */ /* 0x000fc40003f64200 */
[----:B------:R-:W-:Y:S01]  /*4c60*/  MOV R105, R63 ;  /* 0x0000003f00697202 */ /* 0x000fe20000000f00 */
[----:B0-----:R-:W-:Y:S01]  /*4c70*/  IMAD.IADD R70, R3, 0x1, -R70 ;  /* 0x0000000103467824 */ /* 0x001fe200078e0a46 */
[----:B------:R-:W-:Y:S02]  /*4c80*/  MOV R109, R48 ;  /* 0x00000030006d7202 */ /* 0x000fe40000000f00 */
[----:B------:R-:W-:Y:S01]  /*4c90*/  FSEL R0, R46, R142, !P1 ;  /* 0x0000008e2e007208 */ /* 0x000fe20004800000 */
[----:B------:R-:W0:Y:S01]  /*4ca0*/  I2F R48, R65 ;  /* 0x0000004100307306 */ /* 0x000e220000201400 */
[----:B------:R-:W-:Y:S01]  /*4cb0*/  MOV R103, R61 ;  /* 0x0000003d00677202 */ /* 0x000fe20000000f00 */
[----:B--2---:R-:W-:Y:S01]  /*4cc0*/  FFMA.FTZ R60, R53, 1.1920928955078125e-07, R60 ;  /* 0x34000000353c7823 */ /* 0x004fe2000001003c */
[----:B------:R-:W-:Y:S01]  /*4cd0*/  MOV R63, R45 ;  /* 0x0000002d003f7202 */ /* 0x000fe20000000f00 */
[----:B------:R-:W-:Y:S01]  /*4ce0*/  FMUL R45, R143, 8388608 ;  /* 0x4b0000008f2d7820 */ /* 0x000fe20000400000 */
[----:B------:R-:W-:Y:S01]  /*4cf0*/  FSEL R44, R44, R144, !P2 ;  /* 0x000000902c2c7208 */ /* 0x000fe20005000000 */
[----:B------:R-:W-:Y:S01]  /*4d00*/  @P3 FMUL R108, R108, 0.25 ;  /* 0x3e8000006c6c3820 */ /* 0x000fe20000400000 */
[----:B------:R-:W-:Y:S01]  /*4d10*/  SGXT R46, R67, 0x1 ;  /* 0x00000001432e781a */ /* 0x000fe20000000200 */
[----:B------:R-:W-:Y:S01]  /*4d20*/  @P3 FMUL R110, R110, 0.25 ;  /* 0x3e8000006e6e3820 */ /* 0x000fe20000400000 */
[----:B------:R-:W-:Y:S01]  /*4d30*/  FSEL R52, RZ, -23, P2 ;  /* 0xc1b80000ff347808 */ /* 0x000fe20001000000 */
[----:B------:R-:W-:Y:S01]  /*4d40*/  @P3 FMUL R112, R112, 0.25 ;  /* 0x3e80000070703820 */ /* 0x000fe20000400000 */
[----:B------:R-:W-:Y:S01]  /*4d50*/  MOV R134, R74 ;  /* 0x0000004a00867202 */ /* 0x000fe20000000f00 */
[----:B------:R-:W-:Y:S01]  /*4d60*/  FADD R70, R70, -1 ;  /* 0xbf80000046467421 */ /* 0x000fe20000000000 */
[----:B------:R-:W-:Y:S01]  /*4d70*/  FSEL R61, RZ, -23, P0 ;  /* 0xc1b80000ff3d7808 */ /* 0x000fe20000000000 */
[----:B------:R1:W2:Y:S01]  /*4d80*/  I2F R74, R56 ;  /* 0x00000038004a7306 */ /* 0x0002a20000201400 */
[----:B------:R-:W-:-:S02]  /*4d90*/  FSEL R67, RZ, -23, P5 ;  /* 0xc1b80000ff437808 */ /* 0x000fc40002800000 */
[C---:B------:R-:W-:Y:S01]  /*4da0*/  FSETP.GT.AND P2, PT, |R143|.reuse, 8.50705917302346158658e+37, PT ;  /* 0x7e8000008f00780b */ /* 0x040fe20003f44200 */
[----:B0-----:R-:W-:Y:S01]  /*4db0*/  FFMA.FTZ R61, R48, 1.1920928955078125e-07, R61 ;  /* 0x34000000303d7823 */ /* 0x001fe2000001003d */
[----:B------:R-:W-:Y:S02]  /*4dc0*/  FSETP.GEU.AND P0, PT, R143, 1.175494350822287508e-38, PT ;  /* 0x008000008f00780b */ /* 0x000fe40003f0e000 */
[C---:B------:R-:W-:Y:S01]  /*4dd0*/  FSETP.GEU.AND P5, PT, |R142|.reuse, 1.175494350822287508e-38, PT ;  /* 0x008000008e00780b */ /* 0x040fe20003fae200 */
[----:B------:R-:W-:Y:S01]  /*4de0*/  @P3 FMUL R142, R142, 0.25 ;  /* 0x3e8000008e8e3820 */ /* 0x000fe20000400000 */
[----:B------:R-:W-:Y:S01]  /*4df0*/  MOV R114, R58 ;  /* 0x0000003a00727202 */ /* 0x000fe20000000f00 */
[----:B-1----:R-:W-:Y:S01]  /*4e00*/  IMAD.IADD R56, R5, 0x1, -R56 ;  /* 0x0000000105387824 */ /* 0x002fe200078e0a38 */
[----:B------:R-:W-:Y:S02]  /*4e10*/  FSEL R58, RZ, -23, P6 ;  /* 0xc1b80000ff3a7808 */ /* 0x000fe40003000000 */
[----:B------:R-:W-:Y:S01]  /*4e20*/  FSEL R45, R45, R143, !P0 ;  /* 0x0000008f2d2d7208 */ /* 0x000fe20004000000 */
[----:B------:R-:W-:Y:S01]  /*4e30*/  @P3 FMUL R114, R114, 0.25 ;  /* 0x3e80000072723820 */ /* 0x000fe20000400000 */
[----:B------:R-:W-:Y:S01]  /*4e40*/  MOV R130, R54 ;  /* 0x0000003600827202 */ /* 0x000fe20000000f00 */
[----:B------:R-:W-:Y:S01]  /*4e50*/  FFMA.FTZ R58, R47, 1.1920928955078125e-07, R58 ;  /* 0x340000002f3a7823 */ /* 0x000fe2000001003a */
[----:B------:R-:W-:Y:S01]  /*4e60*/  IADD3 R54, R45, -0x3f3504f3, RZ ;  /* 0xc0cafb0d2d367810 */ /* 0x000fe20007ffe0ff */
[----:B------:R-:W-:Y:S01]  /*4e70*/  @P2 FMUL R75, R75, 0.25 ;  /* 0x3e8000004b4b2820 */ /* 0x000fe20000400000 */
[----:B------:R-:W-:Y:S01]  /*4e80*/  FSEL R47, RZ, -23, P0 ;  /* 0xc1b80000ff2f7808 */ /* 0x000fe20000000000 */
[----:B------:R-:W-:Y:S01]  /*4e90*/  @P2 FMUL R109, R109, 0.25 ;  /* 0x3e8000006d6d2820 */ /* 0x000fe20000400000 */
[C---:B------:R-:W-:Y:S01]  /*4ea0*/  FSETP.GEU.AND P0, PT, |R143|.reuse, 1.175494350822287508e-38, PT ;  /* 0x008000008f00780b */ /* 0x040fe20003f0e200 */
[----:B------:R-:W-:Y:S01]  /*4eb0*/  @P2 FMUL R143, R143, 0.25 ;  /* 0x3e8000008f8f2820 */ /* 0x000fe20000400000 */
[----:B------:R-:W-:Y:S01]  /*4ec0*/  LOP3.LUT R54, R54, 0xff800000, RZ, 0xc0, !PT ;  /* 0xff80000036367812 */ /* 0x000fe200078ec0ff */
[----:B------:R-:W-:Y:S01]  /*4ed0*/  @P2 FMUL R111, R111, 0.25 ;  /* 0x3e8000006f6f2820 */ /* 0x000fe20000400000 */
[----:B------:R-:W-:Y:S01]  /*4ee0*/  FSETP.GT.AND P3, PT, |R144|, 8.50705917302346158658e+37, PT ;  /* 0x7e8000009000780b */ /* 0x000fe20003f64200 */
[----:B------:R-:W-:Y:S01]  /*4ef0*/  @P2 FMUL R113, R113, 0.25 ;  /* 0x3e80000071712820 */ /* 0x000fe20000400000 */
[C---:B------:R-:W-:Y:S01]  /*4f00*/  FSETP.GT.AND P2, PT, |R145|.reuse, 8.50705917302346158658e+37, PT ;  /* 0x7e8000009100780b */ /* 0x040fe20003f44200 */
[----:B------:R-:W-:Y:S01]  /*4f10*/  @!P5 FMUL R142, R142, 16777216 ;  /* 0x4b8000008e8ed820 */ /* 0x000fe20000400000 */
[----:B------:R-:W-:Y:S01]  /*4f20*/  FSEL R48, RZ, -23, P1 ;  /* 0xc1b80000ff307808 */ /* 0x000fe20000800000 */
[----:B------:R-:W0:Y:S01]  /*4f30*/  I2F R106, R54 ;  /* 0x00000036006a7306 */ /* 0x000e220000201400 */
[----:B--2---:R-:W-:Y:S01]  /*4f40*/  FFMA.FTZ R53, R74, 1.1920928955078125e-07, R67 ;  /* 0x340000004a357823 */ /* 0x004fe20000010043 */
[----:B------:R-:W-:Y:S01]  /*4f50*/  FSETP.GEU.AND P1, PT, |R144|, 1.175494350822287508e-38, PT ;  /* 0x008000009000780b */ /* 0x000fe20003f2e200 */
[----:B------:R-:W-:Y:S01]  /*4f60*/  @!P5 FMUL R108, R108, 16777216 ;  /* 0x4b8000006c6cd820 */ /* 0x000fe20000400000 */
[----:B------:R-:W-:Y:S01]  /*4f70*/  IADD3 R55, R0, -0x3f3504f3, RZ ;  /* 0xc0cafb0d00377810 */ /* 0x000fe20007ffe0ff */
[----:B------:R-:W-:Y:S01]  /*4f80*/  @!P5 FMUL R110, R110, 16777216 ;  /* 0x4b8000006e6ed820 */ /* 0x000fe20000400000 */
[----:B------:R-:W-:Y:S01]  /*4f90*/  LOP3.LUT R46, R46, 0x2004, RZ, 0xc0, !PT ;  /* 0x000020042e2e7812 */ /* 0x000fe200078ec0ff */
[----:B------:R-:W-:Y:S01]  /*4fa0*/  @!P5 FMUL R112, R112, 16777216 ;  /* 0x4b8000007070d820 */ /* 0x000fe20000400000 */
[----:B------:R-:W1:Y:S01]  /*4fb0*/  MUFU.RCP R67, R142 ;  /* 0x0000008e00437308 */ /* 0x000e620000001000 */
[----:B------:R-:W-:Y:S01]  /*4fc0*/  @!P5 FMUL R114, R114, 16777216 ;  /* 0x4b8000007272d820 */ /* 0x000fe20000400000 */
[----:B------:R-:W-:Y:S01]  /*4fd0*/  FSETP.GEU.AND P5, PT, |R145|, 1.175494350822287508e-38, PT ;  /* 0x008000009100780b */ /* 0x000fe20003fae200 */
[----:B------:R-:W-:Y:S01]  /*4fe0*/  @P3 FMUL R144, R144, 0.25 ;  /* 0x3e80000090903820 */ /* 0x000fe20000400000 */
[----:B------:R-:W-:Y:S01]  /*4ff0*/  LOP3.LUT R55, R55, 0xff800000, RZ, 0xc0, !PT ;  /* 0xff80000037377812 */ /* 0x000fe200078ec0ff */
[----:B------:R-:W-:Y:S01]  /*5000*/  @P2 FMUL R145, R145, 0.25 ;  /* 0x3e80000091912820 */ /* 0x000fe20000400000 */
[----:B------:R-:W-:Y:S01]  /*5010*/  IADD3 R57, R44, -0x3f3504f3, RZ ;  /* 0xc0cafb0d2c397810 */ /* 0x000fe20007ffe0ff */
[----:B------:R-:W-:Y:S01]  /*5020*/  @P3 FMUL R124, R124, 0.25 ;  /* 0x3e8000007c7c3820 */ /* 0x000fe20000400000 */
[----:B------:R-:W-:Y:S01]  /*5030*/  MOV R136, R71 ;  /* 0x0000004700887202 */ /* 0x000fe20000000f00 */
[----:B------:R-:W-:Y:S01]  /*5040*/  @P3 FMUL R126, R126, 0.25 ;  /* 0x3e8000007e7e3820 */ /* 0x000fe20000400000 */
[----:B------:R-:W-:Y:S01]  /*5050*/  LOP3.LUT R57, R57, 0xff800000, RZ, 0xc0, !PT ;  /* 0xff80000039397812 */ /* 0x000fe200078ec0ff */
[----:B------:R-:W-:Y:S01]  /*5060*/  @P3 FMUL R128, R128, 0.25 ;  /* 0x3e80000080803820 */ /* 0x000fe20000400000 */
[----:B------:R-:W-:Y:S01]  /*5070*/  FSETP.GEU.AND P6, PT, |R149|, 1.175494350822287508e-38, PT ;  /* 0x008000009500780b */ /* 0x000fe20003fce200 */
[----:B------:R-:W-:Y:S01]  /*5080*/  @P3 FMUL R130, R130, 0.25 ;  /* 0x3e80000082823820 */ /* 0x000fe20000400000 */
[----:B------:R-:W-:Y:S01]  /*5090*/  FSETP.GT.AND P3, PT, |R146|, 8.50705917302346158658e+37, PT ;  /* 0x7e8000009200780b */ /* 0x000fe20003f64200 */
[----:B------:R-:W-:Y:S01]  /*50a0*/  @!P0 FMUL R143, R143, 16777216 ;  /* 0x4b8000008f8f8820 */ /* 0x000fe20000400000 */
[----:B------:R2:W-:Y:S01]  /*50b0*/  I2F R71, R57 ;  /* 0x0000003900477306 */ /* 0x0005e20000201400 */
[----:B------:R-:W-:Y:S01]  /*50c0*/  IMAD.IADD R46, R46, 0x1, R73 ;  /* 0x000000012e2e7824 */ /* 0x000fe200078e0249 */
[----:B------:R-:W-:Y:S01]  /*50d0*/  LOP3.LUT R150, R153, 0x40, R150, 0xf8, !PT ;  /* 0x0000004099967812 */ /* 0x000fe200078ef896 */
[----:B------:R-:W-:Y:S01]  /*50e0*/  @!P1 FMUL R144, R144, 16777216 ;  /* 0x4b80000090909820 */ /* 0x000fe20000400000 */
[----:B------:R-:W-:Y:S01]  /*50f0*/  IADD3 R65, R50, -R65, RZ ;  /* 0x8000004132417210 */ /* 0x000fe20007ffe0ff */
[----:B------:R-:W-:Y:S01]  /*5100*/  @P2 FMUL R125, R125, 0.25 ;  /* 0x3e8000007d7d2820 */ /* 0x000fe20000400000 */
[----:B------:R-:W-:Y:S01]  /*5110*/  IADD3 R66, R49, -R66, RZ ;  /* 0x8000004231427210 */ /* 0x000fe20007ffe0ff */
[----:B------:R-:W-:Y:S01]  /*5120*/  @P2 FMUL R127, R127, 0.25 ;  /* 0x3e8000007f7f2820 */ /* 0x000fe20000400000 */
[----:B------:R3:W4:Y:S01]  /*5130*/  I2F R73, R55 ;  /* 0x0000003700497306 */ /* 0x0007220000201400 */
[----:B------:R-:W-:Y:S01]  /*5140*/  @P2 FMUL R129, R129, 0.25 ;  /* 0x3e80000081812820 */ /* 0x000fe20000400000 */
[----:B--2---:R-:W-:Y:S01]  /*5150*/  IADD3 R57, R44, -R57, RZ ;  /* 0x800000392c397210 */ /* 0x004fe20007ffe0ff */
[----:B------:R-:W-:Y:S01]  /*5160*/  @P2 FMUL R131, R131, 0.25 ;  /* 0x3e80000083832820 */ /* 0x000fe20000400000 */
[----:B------:R-:W-:Y:S01]  /*5170*/  FSETP.GT.AND P2, PT, |R148|, 8.50705917302346158658e+37, PT ;  /* 0x7e8000009400780b */ /* 0x000fe20003f44200 */
[----:B------:R-:W-:-:S02]  /*5180*/  @!P5 FMUL R145, R145, 16777216 ;  /* 0x4b8000009191d820 */ /* 0x000fc40000400000 */
[----:B------:R-:W-:Y:S01]  /*5190*/  @!P0 FMUL R75, R75, 16777216 ;  /* 0x4b8000004b4b8820 */ /* 0x000fe20000400000 */
[----:B------:R-:W2:Y:S01]  /*51a0*/  MUFU.RCP R74, R143 ;  /* 0x0000008f004a7308 */ /* 0x000ea20000001000 */
[----:B------:R-:W-:Y:S01]  /*51b0*/  @!P0 FMUL R109, R109, 16777216 ;  /* 0x4b8000006d6d8820 */ /* 0x000fe20000400000 */
[----:B---3--:R-:W-:Y:S01]  /*51c0*/  IADD3 R55, R0, -R55, RZ ;  /* 0x8000003700377210 */ /* 0x008fe20007ffe0ff */
[----:B------:R-:W-:Y:S02]  /*51d0*/  @!P0 FMUL R111, R111, 16777216 ;  /* 0x4b8000006f6f8820 */ /* 0x000fe40000400000 */
[----:B------:R-:W-:Y:S01]  /*51e0*/  @!P0 FMUL R113, R113, 16777216 ;  /* 0x4b80000071718820 */ /* 0x000fe20000400000 */
[----:B------:R-:W-:Y:S01]  /*51f0*/  FSETP.GEU.AND P0, PT, |R146|, 1.175494350822287508e-38, PT ;  /* 0x008000009200780b */ /* 0x000fe20003f0e200 */
[----:B0-----:R-:W-:Y:S01]  /*5200*/  FFMA.FTZ R47, R106, 1.1920928955078125e-07, R47 ;  /* 0x340000006a2f7823 */ /* 0x001fe2000001002f */
[----:B------:R-:W0:Y:S01]  /*5210*/  MUFU.RCP R107, R144 ;  /* 0x00000090006b7308 */ /* 0x000e220000001000 */
[----:B-1----:R-:W-:-:S02]  /*5220*/  FMUL R106, R67, R112 ;  /* 0x00000070436a7220 */ /* 0x002fc40000400000 */
[----:B------:R-:W-:Y:S02]  /*5230*/  @!P1 FMUL R124, R124, 16777216 ;  /* 0x4b8000007c7c9820 */ /* 0x000fe40000400000 */
[----:B------:R-:W-:Y:S02]  /*5240*/  @!P1 FMUL R126, R126, 16777216 ;  /* 0x4b8000007e7e9820 */ /* 0x000fe40000400000 */
[----:B------:R-:W-:Y:S01]  /*5250*/  @!P1 FMUL R128, R128, 16777216 ;  /* 0x4b80000080809820 */ /* 0x000fe20000400000 */
[----:B------:R-:W1:Y:S01]  /*5260*/  MUFU.RCP R112, R145 ;  /* 0x0000009100707308 */ /* 0x000e620000001000 */
[----:B------:R-:W-:Y:S01]  /*5270*/  @!P1 FMUL R130, R130, 16777216 ;  /* 0x4b80000082829820 */ /* 0x000fe20000400000 */
[----:B------:R-:W-:Y:S01]  /*5280*/  FSETP.GEU.AND P1, PT, |R148|, 1.175494350822287508e-38, PT ;  /* 0x008000009400780b */ /* 0x000fe20003f2e200 */
[----:B------:R-:W-:Y:S02]  /*5290*/  @P3 FMUL R146, R146, 0.25 ;  /* 0x3e80000092923820 */ /* 0x000fe40000400000 */
[----:B------:R-:W-:-:S02]  /*52a0*/  @P2 FMUL R148, R148, 0.25 ;  /* 0x3e80000094942820 */ /* 0x000fc40000400000 */
[----:B------:R-:W-:Y:S02]  /*52b0*/  @P3 FMUL R132, R132, 0.25 ;  /* 0x3e80000084843820 */ /* 0x000fe40000400000 */
[----:B------:R-:W-:Y:S02]  /*52c0*/  @P3 FMUL R134, R134, 0.25 ;  /* 0x3e80000086863820 */ /* 0x000fe40000400000 */
[----:B------:R-:W-:Y:S02]  /*52d0*/  @P3 FMUL R136, R136, 0.25 ;  /* 0x3e80000088883820 */ /* 0x000fe40000400000 */
[----:B------:R-:W-:Y:S01]  /*52e0*/  @P3 FMUL R138, R138, 0.25 ;  /* 0x3e8000008a8a3820 */ /* 0x000fe20000400000 */
[----:B------:R-:W-:Y:S01]  /*52f0*/  FSETP.GT.AND P3, PT, |R149|, 8.50705917302346158658e+37, PT ;  /* 0x7e8000009500780b */ /* 0x000fe20003f64200 */
[----:B------:R-:W-:Y:S02]  /*5300*/  @!P0 FMUL R146, R146, 16777216 ;  /* 0x4b80000092928820 */ /* 0x000fe40000400000 */
[----:B------:R-:W-:-:S02]  /*5310*/  @!P5 FMUL R129, R129, 16777216 ;  /* 0x4b8000008181d820 */ /* 0x000fc40000400000 */
[----:B----4-:R-:W-:Y:S01]  /*5320*/  FFMA.FTZ R48, R73, 1.1920928955078125e-07, R48 ;  /* 0x3400000049307823 */ /* 0x010fe20000010030 */
[----:B------:R-:W3:Y:S01]  /*5330*/  MUFU.RCP R115, R146 ;  /* 0x0000009200737308 */ /* 0x000ee20000001000 */
[----:B------:R-:W-:Y:S02]  /*5340*/  @!P5 FMUL R125, R125, 16777216 ;  /* 0x4b8000007d7dd820 */ /* 0x000fe40000400000 */
[----:B------:R-:W-:Y:S02]  /*5350*/  @!P5 FMUL R127, R127, 16777216 ;  /* 0x4b8000007f7fd820 */ /* 0x000fe40000400000 */
[----:B------:R-:W-:Y:S01]  /*5360*/  @!P5 FMUL R131, R131, 16777216 ;  /* 0x4b8000008383d820 */ /* 0x000fe20000400000 */
[----:B------:R-:W-:Y:S01]  /*5370*/  FSETP.GT.AND P5, PT, |R147|, 8.50705917302346158658e+37, PT ;  /* 0x7e8000009300780b */ /* 0x000fe20003fa4200 */
[----:B------:R-:W-:Y:S02]  /*5380*/  FMUL R73, R67, R110 ;  /* 0x0000006e43497220 */ /* 0x000fe40000400000 */
[----:B------:R-:W-:-:S02]  /*5390*/  @!P1 FMUL R148, R148, 16777216 ;  /* 0x4b80000094949820 */ /* 0x000fc40000400000 */
[----:B--2---:R-:W-:Y:S02]  /*53a0*/  FMUL R110, R74, R111 ;  /* 0x0000006f4a6e7220 */ /* 0x004fe40000400000 */
[----:B0-----:R-:W-:Y:S02]  /*53b0*/  FMUL R111, R107, R126 ;  /* 0x0000007e6b6f7220 */ /* 0x001fe40000400000 */
[----:B-1----:R-:W-:Y:S02]  /*53c0*/  FMUL R126, R112, R129 ;  /* 0x00000081707e7220 */ /* 0x002fe40000400000 */
[----:B------:R-:W-:Y:S01]  /*53d0*/  @!P0 FMUL R132, R132, 16777216 ;  /* 0x4b80000084848820 */ /* 0x000fe20000400000 */
[----:B------:R-:W0:Y:S01]  /*53e0*/  MUFU.RCP R129, R148 ;  /* 0x0000009400817308 */ /* 0x000e220000001000 */
[----:B------:R-:W-:Y:S02]  /*53f0*/  @!P0 FMUL R134, R134, 16777216 ;  /* 0x4b80000086868820 */ /* 0x000fe40000400000 */
[----:B------:R-:W-:-:S02]  /*5400*/  @!P0 FMUL R136, R136, 16777216 ;  /* 0x4b80000088888820 */ /* 0x000fc40000400000 */
[----:B------:R-:W-:Y:S01]  /*5410*/  @!P0 FMUL R138, R138, 16777216 ;  /* 0x4b8000008a8a8820 */ /* 0x000fe20000400000 */
[----:B------:R-:W-:Y:S01]  /*5420*/  FSETP.GEU.AND P0, PT, |R147|, 1.175494350822287508e-38, PT ;  /* 0x008000009300780b */ /* 0x000fe20003f0e200 */
[----:B------:R-:W-:Y:S02]  /*5430*/  FFMA.FTZ R52, R71, 1.1920928955078125e-07, R52 ;  /* 0x3400000047347823 */ /* 0x000fe40000010034 */
[----:B------:R-:W-:Y:S02]  /*5440*/  FMUL R71, R67, R108 ;  /* 0x0000006c43477220 */ /* 0x000fe40000400000 */
[----:B------:R-:W-:Y:S02]  /*5450*/  @P2 FMUL R105, R105, 0.25 ;  /* 0x3e80000069692820 */ /* 0x000fe40000400000 */
[----:B------:R-:W-:Y:S01]  /*5460*/  @P3 FMUL R149, R149, 0.25 ;  /* 0x3e80000095953820 */ /* 0x000fe20000400000 */
[----:B------:R-:W-:Y:S01]  /*5470*/  F2FP.BF16.PACK_AB R71, R71, R106 ;  /* 0x0000006a4747723e */ /* 0x000fe200000010ff */
[----:B------:R-:W-:-:S02]  /*5480*/  FMUL R108, R67, R114 ;  /* 0x00000072436c7220 */ /* 0x000fc40000400000 */
[C---:B------:R-:W-:Y:S02]  /*5490*/  FMUL R67, R74.reuse, R75 ;  /* 0x0000004b4a437220 */ /* 0x040fe40000400000 */
[----:B------:R-:W-:Y:S01]  /*54a0*/  @P5 FMUL R147, R147, 0.25 ;  /* 0x3e80000093935820 */ /* 0x000fe20000400000 */
[----:B------:R-:W-:Y:S01]  /*54b0*/  F2FP.BF16.PACK_AB R73, R73, R108 ;  /* 0x0000006c4949723e */ /* 0x000fe200000010ff */
[----:B------:R-:W-:Y:S01]  /*54c0*/  FMUL R75, R74, R109 ;  /* 0x0000006d4a4b7220 */ /* 0x000fe20000400000 */
[----:B------:R-:W-:Y:S01]  /*54d0*/  F2FP.BF16.PACK_AB R67, R67, R110 ;  /* 0x0000006e4343723e */ /* 0x000fe200000010ff */
[----:B------:R-:W-:Y:S02]  /*54e0*/  FMUL R109, R107, R124 ;  /* 0x0000007c6b6d7220 */ /* 0x000fe40000400000 */
[----:B------:R-:W-:Y:S02]  /*54f0*/  @!P6 FMUL R149, R149, 16777216 ;  /* 0x4b8000009595e820 */ /* 0x000fe40000400000 */
[----:B------:R-:W-:-:S02]  /*5500*/  @!P1 FMUL R105, R105, 16777216 ;  /* 0x4b80000069699820 */ /* 0x000fc40000400000 */
[C---:B------:R-:W-:Y:S02]  /*5510*/  FMUL R114, R107.reuse, R128 ;  /* 0x000000806b727220 */ /* 0x040fe40000400000 */
[----:B------:R-:W-:Y:S02]  /*5520*/  FMUL R124, R107, R130 ;  /* 0x000000826b7c7220 */ /* 0x000fe40000400000 */
[----:B------:R-:W-:Y:S01]  /*5530*/  FMUL R74, R74, R113 ;  /* 0x000000714a4a7220 */ /* 0x000fe20000400000 */
[----:B------:R-:W-:Y:S01]  /*5540*/  F2FP.BF16.PACK_AB R109, R109, R114 ;  /* 0x000000726d6d723e */ /* 0x000fe200000010ff */
[C---:B------:R-:W-:Y:S01]  /*5550*/  FMUL R107, R112.reuse, R125 ;  /* 0x0000007d706b7220 */ /* 0x040fe20000400000 */
[----:B------:R-:W-:Y:S01]  /*5560*/  F2FP.BF16.PACK_AB R111, R111, R124 ;  /* 0x0000007c6f6f723e */ /* 0x000fe200000010ff */
[----:B------:R-:W-:Y:S01]  /*5570*/  @!P0 FMUL R147, R147, 16777216 ;  /* 0x4b80000093938820 */ /* 0x000fe20000400000 */
[----:B------:R-:W-:Y:S01]  /*5580*/  F2FP.BF16.PACK_AB R74, R75, R74 ;  /* 0x0000004a4b4a723e */ /* 0x000fe200000010ff */
[----:B------:R-:W-:Y:S01]  /*5590*/  FMUL R113, R112, R127 ;  /* 0x0000007f70717220 */ /* 0x000fe20000400000 */
[----:B------:R-:W-:Y:S01]  /*55a0*/  F2FP.BF16.PACK_AB R107, R107, R126 ;  /* 0x0000007e6b6b723e */ /* 0x000fe200000010ff */
[C---:B---3--:R-:W-:Y:S01]  /*55b0*/  FMUL R125, R115.reuse, R132 ;  /* 0x00000084737d7220 */ /* 0x048fe20000400000 */
[----:B------:R-:W-:Y:S01]  /*55c0*/  MOV R75, 0x3dc6b27f ;  /* 0x3dc6b27f004b7802 */ /* 0x000fe20000000f00 */
[----:B------:R-:W-:Y:S01]  /*55d0*/  FMUL R127, R115, R134 ;  /* 0x00000086737f7220 */ /* 0x000fe20000400000 */
[----:B------:R-:W1:Y:S01]  /*55e0*/  MUFU.RCP R132, R149 ;  /* 0x0000009500847308 */ /* 0x000e620000001000 */
[----:B0-----:R-:W-:Y:S01]  /*55f0*/  FMUL R134, R129, R105 ;  /* 0x0000006981867220 */ /* 0x001fe20000400000 */
[----:B------:R-:W-:Y:S01]  /*5600*/  STS [R150+0x180], R107 ;  /* 0x0001806b96007388 */ /* 0x000fe20000000800 */
[----:B------:R-:W-:-:S02]  /*5610*/  @P2 FMUL R104, R104, 0.25 ;  /* 0x3e80000068682820 */ /* 0x000fc40000400000 */
[----:B------:R-:W-:Y:S02]  /*5620*/  @P3 FMUL R103, R103, 0.25 ;  /* 0x3e80000067673820 */ /* 0x000fe40000400000 */
[----:B------:R-:W-:Y:S01]  /*5630*/  @P3 FMUL R63, R63, 0.25 ;  /* 0x3e8000003f3f3820 */ /* 0x000fe20000400000 */
[----:B------:R-:W0:Y:S01]  /*5640*/  MUFU.RCP R105, R147 ;  /* 0x0000009300697308 */ /* 0x000e220000001000 */
[----:B------:R-:W-:Y:S02]  /*5650*/  @P3 FMUL R62, R62, 0.25 ;  /* 0x3e8000003e3e3820 */ /* 0x000fe40000400000 */
[----:B------:R-:W-:Y:S01]  /*5660*/  @P3 FMUL R102, R102, 0.25 ;  /* 0x3e80000066663820 */ /* 0x000fe20000400000 */
[----:B------:R-:W-:Y:S01]  /*5670*/  ISETP.GE.U32.AND P3, PT, R49, 0x7f800000, PT ;  /* 0x7f8000003100780c */ /* 0x000fe20003f66070 */
[----:B------:R-:W-:Y:S02]  /*5680*/  @P2 FMUL R152, R152, 0.25 ;  /* 0x3e80000098982820 */ /* 0x000fe40000400000 */
[----:B------:R-:W-:Y:S01]  /*5690*/  @P2 FMUL R156, R156, 0.25 ;  /* 0x3e8000009c9c2820 */ /* 0x000fe20000400000 */
[----:B------:R-:W-:Y:S01]  /*56a0*/  FSETP.NEU.AND P2, PT, R50, RZ, PT ;  /* 0x000000ff3200720b */ /* 0x000fe20003f4d000 */
[----:B------:R-:W-:-:S02]  /*56b0*/  @P5 FMUL R140, R140, 0.25 ;  /* 0x3e8000008c8c5820 */ /* 0x000fc40000400000 */
[----:B------:R-:W-:Y:S02]  /*56c0*/  @P5 FMUL R69, R69, 0.25 ;  /* 0x3e80000045455820 */ /* 0x000fe40000400000 */
[----:B------:R-:W-:Y:S02]  /*56d0*/  @!P1 FMUL R104, R104, 16777216 ;  /* 0x4b80000068689820 */ /* 0x000fe40000400000 */
[----:B------:R-:W-:Y:S02]  /*56e0*/  @!P6 FMUL R103, R103, 16777216 ;  /* 0x4b8000006767e820 */ /* 0x000fe40000400000 */
[----:B------:R-:W-:Y:S02]  /*56f0*/  @!P6 FMUL R63, R63, 16777216 ;  /* 0x4b8000003f3fe820 */ /* 0x000fe40000400000 */
[----:B------:R-:W-:Y:S02]  /*5700*/  @!P6 FMUL R62, R62, 16777216 ;  /* 0x4b8000003e3ee820 */ /* 0x000fe40000400000 */
[----:B------:R-:W-:Y:S01]  /*5710*/  @!P6 FMUL R102, R102, 16777216 ;  /* 0x4b8000006666e820 */ /* 0x000fe20000400000 */
[----:B------:R-:W-:Y:S01]  /*5720*/  ISETP.GE.U32.AND P6, PT, R51, 0x7f800000, PT ;  /* 0x7f8000003300780c */ /* 0x000fe20003fc6070 */
[----:B------:R-:W-:-:S02]  /*5730*/  @P5 FMUL R72, R72, 0.25 ;  /* 0x3e80000048485820 */ /* 0x000fc40000400000 */
[----:B------:R-:W-:Y:S02]  /*5740*/  @!P1 FMUL R152, R152, 16777216 ;  /* 0x4b80000098989820 */ /* 0x000fe40000400000 */
[----:B------:R-:W-:Y:S01]  /*5750*/  @!P1 FMUL R156, R156, 16777216 ;  /* 0x4b8000009c9c9820 */ /* 0x000fe20000400000 */
[----:B------:R-:W-:Y:S01]  /*5760*/  FSETP.NEU.AND P1, PT, R51, RZ, PT ;  /* 0x000000ff3300720b */ /* 0x000fe20003f2d000 */
[----:B------:R-:W-:Y:S01]  /*5770*/  @P5 FMUL R68, R68, 0.25 ;  /* 0x3e80000044445820 */ /* 0x000fe20000400000 */
[----:B------:R-:W-:Y:S01]  /*5780*/  ISETP.GE.U32.AND P5, PT, R3, 0x7f800000, PT ;  /* 0x7f8000000300780c */ /* 0x000fe20003fa6070 */
[----:B------:R-:W-:Y:S02]  /*5790*/  @!P0 FMUL R140, R140, 16777216 ;  /* 0x4b8000008c8c8820 */ /* 0x000fe40000400000 */
[----:B------:R-:W-:Y:S02]  /*57a0*/  @!P0 FMUL R69, R69, 16777216 ;  /* 0x4b80000045458820 */ /* 0x000fe40000400000 */
[----:B------:R-:W-:-:S02]  /*57b0*/  FMUL R128, R115, R136 ;  /* 0x0000008873807220 */ /* 0x000fc40000400000 */
[----:B------:R-:W-:Y:S02]  /*57c0*/  FMUL R130, R115, R138 ;  /* 0x0000008a73827220 */ /* 0x000fe40000400000 */
[----:B------:R-:W-:Y:S01]  /*57d0*/  FMUL R136, R129, R104 ;  /* 0x0000006881887220 */ /* 0x000fe20000400000 */
[----:B------:R-:W-:Y:S01]  /*57e0*/  F2FP.BF16.PACK_AB R125, R125, R128 ;  /* 0x000000807d7d723e */ /* 0x000fe200000010ff */
[----:B-1----:R-:W-:Y:S01]  /*57f0*/  FMUL R138, R132, R103 ;  /* 0x00000067848a7220 */ /* 0x002fe20000400000 */
[----:B------:R-:W-:Y:S01]  /*5800*/  F2FP.BF16.PACK_AB R127, R127, R130 ;  /* 0x000000827f7f723e */ /* 0x000fe200000010ff */
[----:B------:R-:W-:Y:S02]  /*5810*/  FMUL R112, R112, R131 ;  /* 0x0000008370707220 */ /* 0x000fe40000400000 */
[C---:B------:R-:W-:Y:S02]  /*5820*/  FMUL R63, R132.reuse, R63 ;  /* 0x0000003f843f7220 */ /* 0x040fe40000400000 */
[C---:B------:R-:W-:Y:S01]  /*5830*/  FMUL R104, R132.reuse, R62 ;  /* 0x0000003e84687220 */ /* 0x040fe20000400000 */
[----:B------:R-:W-:Y:S01]  /*5840*/  F2FP.BF16.PACK_AB R112, R113, R112 ;  /* 0x000000707170723e */ /* 0x000fe200000010ff */
[----:B------:R-:W-:Y:S01]  /*5850*/  FMUL R103, R132, R102 ;  /* 0x0000006684677220 */ /* 0x000fe20000400000 */
[----:B------:R-:W-:Y:S01]  /*5860*/  F2FP.BF16.PACK_AB R63, R63, R138 ;  /* 0x0000008a3f3f723e */ /* 0x000fe200000010ff */
[----:B------:R-:W-:Y:S01]  /*5870*/  @!P0 FMUL R72, R72, 16777216 ;  /* 0x4b80000048488820 */ /* 0x000fe20000400000 */
[----:B------:R-:W-:Y:S01]  /*5880*/  LOP3.LUT R102, R150, 0x44, RZ, 0x3c, !PT ;  /* 0x0000004496667812 */ /* 0x000fe200078e3cff */
[C---:B------:R-:W-:Y:S01]  /*5890*/  FMUL R115, R129.reuse, R152 ;  /* 0x0000009881737220 */ /* 0x040fe20000400000 */
[----:B------:R-:W-:Y:S01]  /*58a0*/  F2FP.BF16.PACK_AB R103, R104, R103 ;  /* 0x000000676867723e */ /* 0x000fe200000010ff */
[----:B------:R-:W-:Y:S01]  /*58b0*/  FMUL R131, R129, R156 ;  /* 0x0000009c81837220 */ /* 0x000fe20000400000 */
[----:B------:R1:W-:Y:S01]  /*58c0*/  STS [R150+0x100], R63 ;  /* 0x0001003f96007388 */ /* 0x0003e20000000800 */
[----:B------:R-:W-:Y:S01]  /*58d0*/  @!P0 FMUL R68, R68, 16777216 ;  /* 0x4b80000044448820 */ /* 0x000fe20000400000 */
[----:B------:R-:W-:Y:S01]  /*58e0*/  F2FP.BF16.PACK_AB R115, R115, R134 ;  /* 0x000000867373723e */ /* 0x000fe200000010ff */
[----:B0-----:R-:W-:Y:S01]  /*58f0*/  FMUL R62, R105, R140 ;  /* 0x0000008c693e7220 */ /* 0x001fe20000400000 */
[----:B------:R-:W-:Y:S01]  /*5900*/  F2FP.BF16.PACK_AB R131, R131, R136 ;  /* 0x000000888383723e */ /* 0x000fe200000010ff */
[C---:B------:R-:W-:Y:S01]  /*5910*/  FMUL R69, R105.reuse, R69 ;  /* 0x0000004569457220 */ /* 0x040fe20000400000 */
[----:B------:R-:W-:Y:S01]  /*5920*/  STS [R150], R103 ;  /* 0x0000006796007388 */ /* 0x000fe20000000800 */
[C---:B------:R-:W-:Y:S01]  /*5930*/  FMUL R72, R105.reuse, R72 ;  /* 0x0000004869487220 */ /* 0x040fe20000400000 */
[----:B------:R-:W-:Y:S01]  /*5940*/  ISETP.GE.U32.AND P0, PT, R50, 0x7f800000, PT ;  /* 0x7f8000003200780c */ /* 0x000fe20003f06070 */
[----:B------:R-:W-:Y:S01]  /*5950*/  FMUL R105, R105, R68 ;  /* 0x0000004469697220 */ /* 0x000fe20000400000 */
[----:B------:R-:W-:Y:S01]  /*5960*/  F2FP.BF16.PACK_AB R62, R62, R69 ;  /* 0x000000453e3e723e */ /* 0x000fe200000010ff */
[----:B------:R-:W-:Y:S01]  /*5970*/  FADD R65, R65, -1 ;  /* 0xbf80000041417421 */ /* 0x000fe20000000000 */
[C---:B------:R-:W-:Y:S01]  /*5980*/  LOP3.LUT R68, R150.reuse, 0x40, RZ, 0x3c, !PT ;  /* 0x0000004096447812 */ /* 0x040fe200078e3cff */
[----:B------:R-:W-:Y:S01]  /*5990*/  STS [R150+0x80], R112 ;  /* 0x0000807096007388 */ /* 0x000fe20000000800 */
[----:B------:R-:W-:Y:S01]  /*59a0*/  LOP3.LUT R69, R150, 0x4, RZ, 0x3c, !PT ;  /* 0x0000000496457812 */ /* 0x000fe200078e3cff */
[----:B-1----:R-:W-:Y:S01]  /*59b0*/  FFMA.FTZ R63, R64, R75, -0.16845393180847167969 ;  /* 0xbe2c7f30403f7423 */ /* 0x002fe2000001004b */
[----:B------:R-:W-:Y:S01]  /*59c0*/  F2FP.BF16.PACK_AB R72, R72, R105 ;  /* 0x000000694848723e */ /* 0x000fe200000010ff */
[----:B------:R-:W-:Y:S01]  /*59d0*/  STS [R68+0x1000], R131 ;  /* 0x0010008344007388 */ /* 0x000fe20000000800 */
[----:B------:R-:W-:-:S02]  /*59e0*/  FADD R66, R66, -1 ;  /* 0xbf80000042427421 */ /* 0x000fc40000000000 */
[----:B------:R-:W-:Y:S01]  /*59f0*/  FFMA.FTZ R63, R64, R63, 0.1716887056827545166 ;  /* 0x3e2fcf2a403f7423 */ /* 0x000fe2000001003f */
[----:B------:R-:W-:Y:S01]  /*5a00*/  STS [R68+0x1100], R115 ;  /* 0x0011007344007388 */ /* 0x000fe20000000800 */
[----:B------:R-:W-:Y:S02]  /*5a10*/  FADD R56, R56, -1 ;  /* 0xbf80000038387421 */ /* 0x000fe40000000000 */
[C---:B------:R-:W-:Y:S01]  /*5a20*/  FFMA.FTZ R63, R64.reuse, R63, -0.17900948226451873779 ;  /* 0xbe374e43403f7423 */ /* 0x040fe2000001003f */
[----:B------:R-:W-:Y:S01]  /*5a30*/  STS [R68+0x1080], R111 ;  /* 0x0010806f44007388 */ /* 0x000fe20000000800 */
[----:B------:R-:W-:Y:S02]  /*5a40*/  IMAD.IADD R54, R45, 0x1, -R54 ;  /* 0x000000012d367824 */ /* 0x000fe400078e0a36 */
[----:B------:R-:W-:Y:S01]  /*5a50*/  FFMA.FTZ R63, R64, R63, 0.20512372255325317383 ;  /* 0x3e520bf4403f7423 */ /* 0x000fe2000001003f */
[----:B------:R-:W-:Y:S01]  /*5a60*/  STS [R68+0x1180], R109 ;  /* 0x0011806d44007388 */ /* 0x000fe20000000800 */
[----:B------:R-:W-:-:S02]  /*5a70*/  FADD R54, R54, -1 ;  /* 0xbf80000036367421 */ /* 0x000fc40000000000 */
[C---:B------:R-:W-:Y:S01]  /*5a80*/  FFMA.FTZ R63, R64.reuse, R63, -0.24046532809734344482 ;  /* 0xbe763c8b403f7423 */ /* 0x040fe2000001003f */
[----:B------:R0:W-:Y:S01]  /*5a90*/  STS [R69+0x2100], R62 ;  /* 0x0021003e45007388 */ /* 0x0001e20000000800 */
[----:B------:R-:W-:Y:S02]  /*5aa0*/  FADD R55, R55, -1 ;  /* 0xbf80000037377421 */ /* 0x000fe40000000000 */
[C---:B------:R-:W-:Y:S01]  /*5ab0*/  FFMA.FTZ R63, R64.reuse, R63, 0.28857114911079406738 ;  /* 0x3e93bf99403f7423 */ /* 0x040fe2000001003f */
[----:B------:R1:W-:Y:S03]  /*5ac0*/  STS [R69+0x2180], R67 ;  /* 0x0021804345007388 */ /* 0x0003e60000000800 */
[----:B------:R-:W-:Y:S01]  /*5ad0*/  FFMA.FTZ R63, R64, R63, -0.36067417263984680176 ;  /* 0xbeb8aa49403f7423 */ /* 0x000fe2000001003f */
[----:B------:R-:W-:Y:S01]  /*5ae0*/  STS [R69+0x2000], R72 ;  /* 0x0020004845007388 */ /* 0x000fe20000000800 */
[----:B0-----:R-:W-:-:S02]  /*5af0*/  FFMA.FTZ R62, R65, R75, -0.16845393180847167969 ;  /* 0xbe2c7f30413e7423 */ /* 0x001fc4000001004b */
[----:B------:R-:W-:Y:S01]  /*5b00*/  FFMA.FTZ R63, R64, R63, 0.48089820146560668945 ;  /* 0x3ef6384a403f7423 */ /* 0x000fe2000001003f */
[----:B------:R0:W-:Y:S01]  /*5b10*/  STS [R69+0x2080], R74 ;  /* 0x0020804a45007388 */ /* 0x0001e20000000800 */
[C---:B------:R-:W-:Y:S02]  /*5b20*/  FFMA.FTZ R62, R65.reuse, R62, 0.1716887056827545166 ;  /* 0x3e2fcf2a413e7423 */ /* 0x040fe4000001003e */
[C---:B-1----:R-:W-:Y:S01]  /*5b30*/  FFMA.FTZ R67, R66.reuse, R75, -0.16845393180847167969 ;  /* 0xbe2c7f3042437423 */ /* 0x042fe2000001004b */
[----:B------:R-:W-:Y:S01]  /*5b40*/  STS [R102+0x3000], R127 ;  /* 0x0030007f66007388 */ /* 0x000fe20000000800 */
[C---:B------:R-:W-:Y:S02]  /*5b50*/  FFMA.FTZ R62, R65.reuse, R62, -0.17900948226451873779 ;  /* 0xbe374e43413e7423 */ /* 0x040fe4000001003e */
[----:B------:R-:W-:Y:S01]  /*5b60*/  FFMA.FTZ R67, R66, R67, 0.1716887056827545166 ;  /* 0x3e2fcf2a42437423 */ /* 0x000fe20000010043 */
[----:B------:R-:W-:Y:S01]  /*5b70*/  STS [R102+0x3100], R125 ;  /* 0x0031007d66007388 */ /* 0x000fe20000000800 */
[----:B------:R-:W-:-:S02]  /*5b80*/  FFMA.FTZ R62, R65, R62, 0.20512372255325317383 ;  /* 0x3e520bf4413e7423 */ /* 0x000fc4000001003e */
[C---:B------:R-:W-:Y:S01]  /*5b90*/  FFMA.FTZ R67, R66.reuse, R67, -0.17900948226451873779 ;  /* 0xbe374e4342437423 */ /* 0x040fe20000010043 */
[----:B------:R-:W-:Y:S01]  /*5ba0*/  STS [R102+0x3080], R73 ;  /* 0x0030804966007388 */ /* 0x000fe20000000800 */
[C---:B------:R-:W-:Y:S02]  /*5bb0*/  FFMA.FTZ R62, R65.reuse, R62, -0.24046532809734344482 ;  /* 0xbe763c8b413e7423 */ /* 0x040fe4000001003e */
[----:B------:R-:W-:Y:S01]  /*5bc0*/  FFMA.FTZ R67, R66, R67, 0.20512372255325317383 ;  /* 0x3e520bf442437423 */ /* 0x000fe20000010043 */
[----:B------:R-:W-:Y:S01]  /*5bd0*/  STS [R102+0x3180], R71 ;  /* 0x0031804766007388 */ /* 0x000fe20000000800 */
[C---:B------:R-:W-:Y:S02]  /*5be0*/  FFMA.FTZ R62, R65.reuse, R62, 0.28857114911079406738 ;  /* 0x3e93bf99413e7423 */ /* 0x040fe4000001003e */
[----:B0-----:R-:W-:Y:S01]  /*5bf0*/  FFMA.FTZ R69, R70, R75, -0.16845393180847167969 ;  /* 0xbe2c7f3046457423 */ /* 0x001fe2000001004b */
[----:B------:R-:W-:Y:S01]  /*5c00*/  BAR.SYNC.DEFER_BLOCKING 0x0 ;  /* 0x0000000000007b1d */ /* 0x000fe20000010000 */
[----:B------:R-:W-:-:S02]  /*5c10*/  FFMA.FTZ R62, R65, R62, -0.36067417263984680176 ;  /* 0xbeb8aa49413e7423 */ /* 0x000fc4000001003e */
[----:B------:R-:W-:Y:S02]  /*5c20*/  FFMA.FTZ R67, R66, R67, -0.24046532809734344482 ;  /* 0xbe763c8b42437423 */ /* 0x000fe40000010043 */
[C---:B------:R-:W-:Y:S02]  /*5c30*/  FFMA.FTZ R62, R65.reuse, R62, 0.48089820146560668945 ;  /* 0x3ef6384a413e7423 */ /* 0x040fe4000001003e */
[----:B------:R-:W-:Y:S02]  /*5c40*/  FFMA.FTZ R63, R64, R63, -0.72134751081466674805 ;  /* 0xbf38aa3b403f7423 */ /* 0x000fe4000001003f */
[C---:B------:R-:W-:Y:S02]  /*5c50*/  FFMA.FTZ R62, R65.reuse, R62, -0.72134751081466674805 ;  /* 0xbf38aa3b413e7423 */ /* 0x040fe4000001003e */
[----:B------:R-:W-:Y:S02]  /*5c60*/  FFMA.FTZ R69, R70, R69, 0.1716887056827545166 ;  /* 0x3e2fcf2a46457423 */ /* 0x000fe40000010045 */
[----:B------:R-:W-:-:S02]  /*5c70*/  FMUL R62, R65, R62 ;  /* 0x0000003e413e7220 */ /* 0x000fc40000400000 */
[----:B------:R-:W-:Y:S02]  /*5c80*/  FFMA.FTZ R67, R66, R67, 0.28857114911079406738 ;  /* 0x3e93bf9942437423 */ /* 0x000fe40000010043 */
[----:B------:R-:W-:Y:S02]  /*5c90*/  FMUL R63, R64, R63 ;  /* 0x0000003f403f7220 */ /* 0x000fe40000400000 */
[----:B------:R-:W-:Y:S02]  /*5ca0*/  FMUL R62, R65, R62 ;  /* 0x0000003e413e7220 */ /* 0x000fe40000400000 */
[----:B------:R-:W-:Y:S02]  /*5cb0*/  FFMA.FTZ R69, R70, R69, -0.17900948226451873779 ;  /* 0xbe374e4346457423 */ /* 0x000fe40000010045 */
[----:B------:R-:W-:Y:S01]  /*5cc0*/  FFMA.FTZ R67, R66, R67, -0.36067417263984680176 ;  /* 0xbeb8aa4942437423 */ /* 0x000fe20000010043 */
[----:B------:R-:W-:Y:S01]  /*5cd0*/  LDS R71, [R46+0xe00] ;  /* 0x000e00002e477984 */ /* 0x000fe20000000800 */
[----:B------:R-:W-:-:S02]  /*5ce0*/  FMUL R63, R64, R63 ;  /* 0x0000003f403f7220 */ /* 0x000fc40000400000 */
[----:B------:R-:W-:Y:S02]  /*5cf0*/  FFMA.FTZ R62, R65, 1.4426950216293334961, R62 ;  /* 0x3fb8aa3b413e7823 */ /* 0x000fe4000001003e */
[----:B------:R-:W-:Y:S02]  /*5d00*/  FFMA.FTZ R69, R70, R69, 0.20512372255325317383 ;  /* 0x3e520bf446457423 */ /* 0x000fe40000010045 */
[----:B------:R-:W-:Y:S02]  /*5d10*/  FFMA.FTZ R67, R66, R67, 0.48089820146560668945 ;  /* 0x3ef6384a42437423 */ /* 0x000fe40000010043 */
[----:B------:R-:W-:Y:S01]  /*5d20*/  FFMA.FTZ R63, R64, 1.4426950216293334961, R63 ;  /* 0x3fb8aa3b403f7823 */ /* 0x000fe2000001003f */
[----:B------:R-:W-:Y:S01]  /*5d30*/  @P6 MOV R64, 0x7f800000 ;  /* 0x7f80000000406802 */ /* 0x000fe20000000f00 */
[----:B------:R-:W-:Y:S02]  /*5d40*/  FADD R61, R61, R62 ;  /* 0x0000003e3d3d7221 */ /* 0x000fe40000000000 */
[----:B------:R-:W-:-:S02]  /*5d50*/  FADD R62, R57, -1 ;  /* 0xbf800000393e7421 */ /* 0x000fc40000000000 */
[----:B------:R-:W-:Y:S02]  /*5d60*/  FFMA.FTZ R69, R70, R69, -0.24046532809734344482 ;  /* 0xbe763c8b46457423 */ /* 0x000fe40000010045 */
[----:B------:R-:W-:Y:S02]  /*5d70*/  FFMA.FTZ R67, R66, R67, -0.72134751081466674805 ;  /* 0xbf38aa3b42437423 */ /* 0x000fe40000010043 */
[----:B------:R-:W-:Y:S02]  /*5d80*/  FADD R58, R58, R63 ;  /* 0x0000003f3a3a7221 */ /* 0x000fe40000000000 */
[----:B------:R-:W-:Y:S02]  /*5d90*/  FFMA.FTZ R63, R62, R75, -0.16845393180847167969 ;  /* 0xbe2c7f303e3f7423 */ /* 0x000fe4000001004b */
[----:B------:R-:W-:Y:S02]  /*5da0*/  FFMA.FTZ R69, R70, R69, 0.28857114911079406738 ;  /* 0x3e93bf9946457423 */ /* 0x000fe40000010045 */
[----:B------:R-:W-:-:S02]  /*5db0*/  FMUL R67, R66, R67 ;  /* 0x0000004342437220 */ /* 0x000fc40000400000 */
[----:B------:R-:W-:Y:S02]  /*5dc0*/  FFMA.FTZ R63, R62, R63, 0.1716887056827545166 ;  /* 0x3e2fcf2a3e3f7423 */ /* 0x000fe4000001003f */
[----:B------:R-:W-:Y:S02]  /*5dd0*/  FFMA.FTZ R69, R70, R69, -0.36067417263984680176 ;  /* 0xbeb8aa4946457423 */ /* 0x000fe40000010045 */
[----:B------:R-:W-:Y:S02]  /*5de0*/  FMUL R67, R66, R67 ;  /* 0x0000004342437220 */ /* 0x000fe40000400000 */
[----:B------:R-:W-:Y:S02]  /*5df0*/  @P0 IMAD.MOV.U32 R65, RZ, RZ, 0x7f800000 ;  /* 0x7f800000ff410424 */ /* 0x000fe400078e00ff */
[----:B------:R-:W-:Y:S02]  /*5e00*/  FFMA.FTZ R57, R56, R75, -0.16845393180847167969 ;  /* 0xbe2c7f3038397423 */ /* 0x000fe4000001004b */
[----:B------:R-:W-:-:S02]  /*5e10*/  FFMA.FTZ R63, R62, R63, -0.17900948226451873779 ;  /* 0xbe374e433e3f7423 */ /* 0x000fc4000001003f */
[----:B------:R-:W-:Y:S02]  /*5e20*/  FFMA.FTZ R69, R70, R69, 0.48089820146560668945 ;  /* 0x3ef6384a46457423 */ /* 0x000fe40000010045 */
[----:B------:R-:W-:Y:S02]  /*5e30*/  FFMA.FTZ R66, R66, 1.4426950216293334961, R67 ;  /* 0x3fb8aa3b42427823 */ /* 0x000fe40000010043 */
[----:B------:R-:W-:Y:S01]  /*5e40*/  @P0 FFMA.FTZ R61, R50, R65, +INF ;  /* 0x7f800000323d0423 */ /* 0x000fe20000010041 */
[----:B------:R-:W-:Y:S01]  /*5e50*/  FSETP.NEU.AND P0, PT, R49, RZ, PT ;  /* 0x000000ff3100720b */ /* 0x000fe20003f0d000 */
[----:B------:R-:W-:Y:S01]  /*5e60*/  @P3 IMAD.MOV.U32 R50, RZ, RZ, 0x7f800000 ;  /* 0x7f800000ff323424 */ /* 0x000fe200078e00ff */
[----:B------:R-:W-:Y:S01]  /*5e70*/  LDS R65, [R46+0x400] ;  /* 0x000400002e417984 */ /* 0x000fe20000000800 */
[----:B------:R-:W-:Y:S02]  /*5e80*/  FFMA.FTZ R57, R56, R57, 0.1716887056827545166 ;  /* 0x3e2fcf2a38397423 */ /* 0x000fe40000010039 */
[----:B------:R-:W-:Y:S01]  /*5e90*/  FFMA.FTZ R63, R62, R63, 0.20512372255325317383 ;  /* 0x3e520bf43e3f7423 */ /* 0x000fe2000001003f */
[----:B------:R-:W-:Y:S01]  /*5ea0*/  LDS R67, [R46+0x600] ;  /* 0x000600002e437984 */ /* 0x000fe20000000800 */
[----:B------:R-:W-:-:S02]  /*5eb0*/  FFMA.FTZ R69, R70, R69, -0.72134751081466674805 ;  /* 0xbf38aa3b46457423 */ /* 0x000fc40000010045 */
[----:B------:R-:W-:Y:S02]  /*5ec0*/  FADD R59, R59, R66 ;  /* 0x000000423b3b7221 */ /* 0x000fe40000000000 */
[----:B------:R-:W-:Y:S01]  /*5ed0*/  @P3 FFMA.FTZ R59, R49, R50, +INF ;  /* 0x7f800000313b3423 */ /* 0x000fe20000010032 */
[----:B------:R-:W-:Y:S01]  /*5ee0*/  ISETP.GE.U32.AND P3, PT, R5, 0x7f800000, PT ;  /* 0x7f8000000500780c */ /* 0x000fe20003f66070 */
[----:B------:R-:W-:Y:S02]  /*5ef0*/  FFMA.FTZ R57, R56, R57, -0.17900948226451873779 ;  /* 0xbe374e4338397423 */ /* 0x000fe40000010039 */
[----:B------:R-:W-:Y:S02]  /*5f00*/  FFMA.FTZ R63, R62, R63, -0.24046532809734344482 ;  /* 0xbe763c8b3e3f7423 */ /* 0x000fe4000001003f */
[-C--:B------:R-:W-:Y:S02]  /*5f10*/  FFMA.FTZ R49, R54, R75.reuse, -0.16845393180847167969 ;  /* 0xbe2c7f3036317423 */ /* 0x080fe4000001004b */
[----:B------:R-:W-:-:S02]  /*5f20*/  FFMA.FTZ R50, R55, R75, -0.16845393180847167969 ;  /* 0xbe2c7f3037327423 */ /* 0x000fc4000001004b */
[----:B------:R-:W-:Y:S02]  /*5f30*/  FMUL R69, R70, R69 ;  /* 0x0000004546457220 */ /* 0x000fe40000400000 */
[----:B------:R-:W-:Y:S02]  /*5f40*/  FFMA.FTZ R57, R56, R57, 0.20512372255325317383 ;  /* 0x3e520bf438397423 */ /* 0x000fe40000010039 */
[----:B------:R-:W-:Y:S02]  /*5f50*/  FFMA.FTZ R63, R62, R63, 0.28857114911079406738 ;  /* 0x3e93bf993e3f7423 */ /* 0x000fe4000001003f */
[----:B------:R-:W-:Y:S02]  /*5f60*/  FFMA.FTZ R49, R54, R49, 0.1716887056827545166 ;  /* 0x3e2fcf2a36317423 */ /* 0x000fe40000010031 */
[----:B------:R-:W-:Y:S02]  /*5f70*/  FFMA.FTZ R50, R55, R50, 0.1716887056827545166 ;  /* 0x3e2fcf2a37327423 */ /* 0x000fe40000010032 */
[----:B------:R-:W-:-:S02]  /*5f80*/  FMUL R69, R70, R69 ;  /* 0x0000004546457220 */ /* 0x000fc40000400000 */
[----:B------:R-:W-:Y:S01]  /*5f90*/  @P6 FFMA.FTZ R58, R51, R64, +INF ;  /* 0x7f800000333a6423 */ /* 0x000fe20000010040 */
[----:B------:R-:W-:Y:S01]  /*5fa0*/  @P5 MOV R64, 0x7f800000 ;  /* 0x7f80000000405802 */ /* 0x000fe20000000f00 */
[----:B------:R-:W-:Y:S02]  /*5fb0*/  FFMA.FTZ R57, R56, R57, -0.24046532809734344482 ;  /* 0xbe763c8b38397423 */ /* 0x000fe40000010039 */
[----:B------:R-:W-:Y:S02]  /*5fc0*/  FFMA.FTZ R63, R62, R63, -0.36067417263984680176 ;  /* 0xbeb8aa493e3f7423 */ /* 0x000fe4000001003f */
[----:B------:R-:W-:Y:S02]  /*5fd0*/  FFMA.FTZ R49, R54, R49, -0.17900948226451873779 ;  /* 0xbe374e4336317423 */ /* 0x000fe40000010031 */
[----:B------:R-:W-:Y:S02]  /*5fe0*/  FFMA.FTZ R50, R55, R50, -0.17900948226451873779 ;  /* 0xbe374e4337327423 */ /* 0x000fe40000010032 */
[----:B------:R-:W-:-:S02]  /*5ff0*/  FFMA.FTZ R69, R70, 1.4426950216293334961, R69 ;  /* 0x3fb8aa3b46457823 */ /* 0x000fc40000010045 */
[----:B------:R-:W-:Y:S02]  /*6000*/  FFMA.FTZ R57, R56, R57, 0.28857114911079406738 ;  /* 0x3e93bf9938397423 */ /* 0x000fe40000010039 */
[----:B------:R-:W-:Y:S02]  /*6010*/  FFMA.FTZ R63, R62, R63, 0.48089820146560668945 ;  /* 0x3ef6384a3e3f7423 */ /* 0x000fe4000001003f */
[----:B------:R-:W-:Y:S02]  /*6020*/  FFMA.FTZ R49, R54, R49, 0.20512372255325317383 ;  /* 0x3e520bf436317423 */ /* 0x000fe40000010031 */
[----:B------:R-:W-:Y:S02]  /*6030*/  FFMA.FTZ R50, R55, R50, 0.20512372255325317383 ;  /* 0x3e520bf437327423 */ /* 0x000fe40000010032 */
[----:B------:R-:W-:Y:S02]  /*6040*/  FADD R60, R60, R69 ;  /* 0x000000453c3c7221 */ /* 0x000fe40000000000 */
[----:B------:R-:W-:Y:S01]  /*6050*/  @P5 FFMA.FTZ R60, R3, R64, +INF ;  /* 0x7f800000033c5423 */ /* 0x000fe20000010040 */
[----:B------:R-:W-:Y:S01]  /*6060*/  ISETP.GE.U32.AND P5, PT, R44, 0x7f800000, PT ;  /* 0x7f8000002c00780c */ /* 0x000fe20003fa6070 */
[----:B------:R-:W-:Y:S01]  /*6070*/  FFMA.FTZ R57, R56, R57, -0.36067417263984680176 ;  /* 0xbeb8aa4938397423 */ /* 0x000fe20000010039 */
[----:B------:R-:W-:Y:S01]  /*6080*/  LDS R69, [R46+0xa00] ;  /* 0x000a00002e457984 */ /* 0x000fe20000000800 */
[----:B------:R-:W-:-:S02]  /*6090*/  FFMA.FTZ R63, R62, R63, -0.72134751081466674805 ;  /* 0xbf38aa3b3e3f7423 */ /* 0x000fc4000001003f */
[----:B------:R-:W-:Y:S02]  /*60a0*/  FFMA.FTZ R49, R54, R49, -0.24046532809734344482 ;  /* 0xbe763c8b36317423 */ /* 0x000fe40000010031 */
[C---:B------:R-:W-:Y:S02]  /*60b0*/  FFMA.FTZ R50, R55.reuse, R50, -0.24046532809734344482 ;  /* 0xbe763c8b37327423 */ /* 0x040fe40000010032 */
[----:B------:R-:W-:Y:S02]  /*60c0*/  FFMA.FTZ R57, R56, R57, 0.48089820146560668945 ;  /* 0x3ef6384a38397423 */ /* 0x000fe40000010039 */
[----:B------:R-:W-:Y:S02]  /*60d0*/  FMUL R63, R62, R63 ;  /* 0x0000003f3e3f7220 */ /* 0x000fe40000400000 */
[----:B------:R-:W-:Y:S01]  /*60e0*/  FFMA.FTZ R49, R54, R49, 0.28857114911079406738 ;  /* 0x3e93bf9936317423 */ /* 0x000fe20000010031 */
[----:B------:R-:W-:Y:S01]  /*60f0*/  @P5 MOV R51, 0x7f800000 ;  /* 0x7f80000000335802 */ /* 0x000fe20000000f00 */
[----:B------:R-:W-:-:S02]  /*6100*/  FFMA.FTZ R50, R55, R50, 0.28857114911079406738 ;  /* 0x3e93bf9937327423 */ /* 0x000fc40000010032 */
[----:B------:R-:W-:Y:S02]  /*6110*/  FFMA.FTZ R57, R56, R57, -0.72134751081466674805 ;  /* 0xbf38aa3b38397423 */ /* 0x000fe40000010039 */
[----:B------:R-:W-:Y:S02]  /*6120*/  FMUL R63, R62, R63 ;  /* 0x0000003f3e3f7220 */ /* 0x000fe40000400000 */
[----:B------:R-:W-:Y:S02]  /*6130*/  FFMA.FTZ R49, R54, R49, -0.36067417263984680176 ;  /* 0xbeb8aa4936317423 */ /* 0x000fe40000010031 */
[----:B------:R-:W-:Y:S02]  /*6140*/  FFMA.FTZ R50, R55, R50, -0.36067417263984680176 ;  /* 0xbeb8aa4937327423 */ /* 0x000fe40000010032 */
[----:B------:R-:W-:Y:S02]  /*6150*/  FMUL R57, R56, R57 ;  /* 0x0000003938397220 */ /* 0x000fe40000400000 */
[----:B------:R-:W-:-:S02]  /*6160*/  FFMA.FTZ R63, R62, 1.4426950216293334961, R63 ;  /* 0x3fb8aa3b3e3f7823 */ /* 0x000fc4000001003f */
[----:B------:R-:W-:Y:S02]  /*6170*/  FFMA.FTZ R49, R54, R49, 0.48089820146560668945 ;  /* 0x3ef6384a36317423 */ /* 0x000fe40000010031 */
[C---:B------:R-:W-:Y:S02]  /*6180*/  FFMA.FTZ R50, R55.reuse, R50, 0.48089820146560668945 ;  /* 0x3ef6384a37327423 */ /* 0x040fe40000010032 */
[----:B------:R-:W-:Y:S02]  /*6190*/  FMUL R57, R56, R57 ;  /* 0x0000003938397220 */ /* 0x000fe40000400000 */
[----:B------:R-:W-:Y:S02]  /*61a0*/  FADD R52, R52, R63 ;  /* 0x0000003f34347221 */ /* 0x000fe40000000000 */
[----:B------:R-:W-:Y:S01]  /*61b0*/  FFMA.FTZ R49, R54, R49, -0.72134751081466674805 ;  /* 0xbf38aa3b36317423 */ /* 0x000fe20000010031 */
[----:B------:R-:W-:Y:S01]  /*61c0*/  LDS R63, [R46+0x200] ;  /* 0x000200002e3f7984 */ /* 0x000fe20000000800 */
[----:B------:R-:W-:-:S02]  /*61d0*/  FFMA.FTZ R50, R55, R50, -0.72134751081466674805 ;  /* 0xbf38aa3b37327423 */ /* 0x000fc40000010032 */
[----:B------:R-:W-:Y:S01]  /*61e0*/  @P5 FFMA.FTZ R52, R44, R51, +INF ;  /* 0x7f8000002c345423 */ /* 0x000fe20000010033 */
[----:B------:R-:W-:Y:S01]  /*61f0*/  ISETP.GE.U32.AND P5, PT, R0, 0x7f800000, PT ;  /* 0x7f8000000000780c */ /* 0x000fe20003fa6070 */
[----:B------:R-:W-:Y:S01]  /*6200*/  FMUL R49, R54, R49 ;  /* 0x0000003136317220 */ /* 0x000fe20000400000 */
[----:B------:R-:W-:Y:S01]  /*6210*/  LOP3.LUT R51, R46, 0x4, RZ, 0x3c, !PT ;  /* 0x000000042e337812 */ /* 0x000fe200078e3cff */
[C---:B------:R-:W-:Y:S02]  /*6220*/  FMUL R50, R55.reuse, R50 ;  /* 0x0000003237327220 */ /* 0x040fe40000400000 */
[----:B------:R-:W-:Y:S02]  /*6230*/  FFMA.FTZ R56, R56, 1.4426950216293334961, R57 ;  /* 0x3fb8aa3b38387823 */ /* 0x000fe40000010039 */
[----:B------:R-:W0:Y:S01]  /*6240*/  LDS R57, [R46] ;  /* 0x000000002e397984 */ /* 0x000e220000000800 */
[C---:B------:R-:W-:Y:S02]  /*6250*/  FMUL R49, R54.reuse, R49 ;  /* 0x0000003136317220 */ /* 0x040fe40000400000 */
[C---:B------:R-:W-:Y:S01]  /*6260*/  FMUL R50, R55.reuse, R50 ;  /* 0x0000003237327220 */ /* 0x040fe20000400000 */
[----:B------:R-:W1:Y:S01]  /*6270*/  LDS R73, [R51] ;  /* 0x0000000033497984 */ /* 0x000e620000000800 */
[----:B------:R-:W-:Y:S01]  /*6280*/  FFMA.FTZ R54, R54, 1.4426950216293334961, R49 ;  /* 0x3fb8aa3b36367823 */ /* 0x000fe20000010031 */
[----:B------:R-:W-:Y:S01]  /*6290*/  @P5 MOV R113, 0x7f800000 ;  /* 0x7f80000000715802 */ /* 0x000fe20000000f00 */
[----:B------:R-:W-:Y:S01]  /*62a0*/  FFMA.FTZ R55, R55, 1.4426950216293334961, R50 ;  /* 0x3fb8aa3b37377823 */ /* 0x000fe20000010032 */
[----:B------:R-:W2:Y:S01]  /*62b0*/  LDS R75, [R51+0x200] ;  /* 0x00020000334b7984 */ /* 0x000ea20000000800 */
[----:B------:R-:W-:-:S02]  /*62c0*/  FADD R53, R53, R56 ;  /* 0x0000003835357221 */ /* 0x000fc40000000000 */
[----:B------:R-:W-:Y:S01]  /*62d0*/  FADD R48, R48, R55 ;  /* 0x0000003730307221 */ /* 0x000fe20000000000 */
[----:B------:R-:W3:Y:S01]  /*62e0*/  LDS R103, [R51+0x400] ;  /* 0x0004000033677984 */ /* 0x000ee20000000800 */
[----:B------:R-:W-:Y:S01]  /*62f0*/  @P5 FFMA.FTZ R48, R0, R113, +INF ;  /* 0x7f80000000305423 */ /* 0x000fe20000010071 */
[----:B------:R-:W-:Y:S01]  /*6300*/  FSETP.NEU.AND P5, PT, R5, RZ, PT ;  /* 0x000000ff0500720b */ /* 0x000fe20003fad000 */
[----:B------:R-:W-:Y:S01]  /*6310*/  @P3 IMAD.MOV.U32 R56, RZ, RZ, 0x7f800000 ;  /* 0x7f800000ff383424 */ /* 0x000fe200078e00ff */
[----:B------:R-:W4:Y:S01]  /*6320*/  LDS R105, [R51+0x600] ;  /* 0x0006000033697984 */ /* 0x000f220000000800 */
[----:B------:R-:W-:Y:S02]  /*6330*/  FADD R47, R47, R54 ;  /* 0x000000362f2f7221 */ /* 0x000fe40000000000 */
[----:B------:R-:W-:Y:S01]  /*6340*/  @P3 FFMA.FTZ R53, R5, R56, +INF ;  /* 0x7f80000005353423 */ /* 0x000fe20000010038 */
[----:B------:R-:W5:Y:S01]  /*6350*/  LDS R49, [R46+0x800] ;  /* 0x000800002e317984 */ /* 0x000f620000000800 */
[----:B------:R-:W-:-:S03]  /*6360*/  ISETP.GE.U32.AND P3, PT, R45, 0x7f800000, PT ;  /* 0x7f8000002d00780c */ /* 0x000fc60003f66070 */
[----:B------:R-:W3:Y:S04]  /*6370*/  LDS R107, [R51+0x800] ;  /* 0x00080000336b7984 */ /* 0x000ee80000000800 */
[----:B------:R-:W4:Y:S04]  /*6380*/  LDS R109, [R51+0xa00] ;  /* 0x000a0000336d7984 */ /* 0x000f280000000800 */
[----:B------:R-:W-:Y:S02]  /*6390*/  LDS R55, [R46+0xc00] ;  /* 0x000c00002e377984 */ /* 0x000fe40000000800 */
[----:B------:R-:W-:-:S02]  /*63a0*/  @P3 IMAD.MOV.U32 R50, RZ, RZ, 0x7f800000 ;  /* 0x7f800000ff323424 */ /* 0x000fc400078e00ff */
[----:B------:R-:W5:Y:S02]  /*63b0*/  LDS R111, [R51+0xc00] ;  /* 0x000c0000336f7984 */ /* 0x000f640000000800 */
[----:B------:R-:W-:Y:S01]  /*63c0*/  @P3 FFMA.FTZ R47, R45, R50, +INF ;  /* 0x7f8000002d2f3423 */ /* 0x000fe20000010032 */
[----:B------:R-:W-:Y:S01]  /*63d0*/  FSETP.NEU.AND P3, PT, R3, RZ, PT ;  /* 0x000000ff0300720b */ /* 0x000fe20003f6d000 */
[----:B------:R-:W5:Y:S01]  /*63e0*/  LDS R113, [R51+0xe00] ;  /* 0x000e000033717984 */ /* 0x000f620000000800 */
[----:B------:R-:W-:Y:S02]  /*63f0*/  FSEL R50, R61, -INF , P2 ;  /* 0xff8000003d327808 */ /* 0x000fe40001000000 */
[----:B------:R-:W-:Y:S01]  /*6400*/  FSETP.NEU.AND P2, PT, R44, RZ, PT ;  /* 0x000000ff2c00720b */ /* 0x000fe20003f4d000 */
[----:B0-----:R0:W-:Y:S01]  /*6410*/  STG.E.U16 [R34.64], R57 ;  /* 0x0000003922007986 */ /* 0x0011e2000c101510 */
[----:B------:R-:W-:Y:S02]  /*6420*/  FSEL R3, R58, -INF , P1 ;  /* 0xff8000003a037808 */ /* 0x000fe40000800000 */
[----:B------:R-:W-:Y:S01]  /*6430*/  FSEL R44, R59, -INF , P0 ;  /* 0xff8000003b2c7808 */ /* 0x000fe20000000000 */
[----:B-1----:R1:W-:Y:S01]  /*6440*/  STG.E.U16 [R36.64], R73 ;  /* 0x0000004924007986 */ /* 0x0023e2000c101510 */
[----:B------:R-:W-:-:S02]  /*6450*/  FSETP.NEU.AND P1, PT, R45, RZ, PT ;  /* 0x000000ff2d00720b */ /* 0x000fc40003f2d000 */
[----:B------:R-:W-:Y:S01]  /*6460*/  FSETP.NEU.AND P0, PT, R0, RZ, PT ;  /* 0x000000ff0000720b */ /* 0x000fe20003f0d000 */
[----:B------:R3:W-:Y:S01]  /*6470*/  STG.E.U16 [R38.64], R63 ;  /* 0x0000003f26007986 */ /* 0x0007e2000c101510 */
[----:B------:R-:W-:Y:S02]  /*6480*/  FSEL R5, R60, -INF , P3 ;  /* 0xff8000003c057808 */ /* 0x000fe40001800000 */
[----:B------:R-:W-:Y:S01]  /*6490*/  FSEL R0, R47, -INF , P1 ;  /* 0xff8000002f007808 */ /* 0x000fe20000800000 */
[----:B--2---:R2:W-:Y:S01]  /*64a0*/  STG.E.U16 [R40.64], R75 ;  /* 0x0000004b28007986 */ /* 0x0045e2000c101510 */
[----:B0-----:R-:W-:-:S03]  /*64b0*/  PRMT R57, R57, 0x7632, R57 ;  /* 0x0000763239397816 */ /* 0x001fc60000000039 */
[----:B------:R0:W-:Y:S01]  /*64c0*/  STG.E.U16 [R8.64], R65 ;  /* 0x0000004108007986 */ /* 0x0001e2000c101510 */
[----:B-1----:R-:W-:-:S03]  /*64d0*/  PRMT R73, R73, 0x7632, R73 ;  /* 0x0000763249497816 */ /* 0x002fc60000000049 */
[----:B---3--:R1:W-:Y:S01]  /*64e0*/  STG.E.U16 [R10.64], R103 ;  /* 0x000000670a007986 */ /* 0x0083e2000c101510 */
[----:B------:R-:W-:Y:S02]  /*64f0*/  PRMT R63, R63, 0x7632, R63 ;  /* 0x000076323f3f7816 */ /* 0x000fe4000000003f */
[----:B------:R-:W-:Y:S01]  /*6500*/  PRMT R39, R103, 0x7632, R39 ;  /* 0x0000763267277816 */ /* 0x000fe20000000027 */
[----:B------:R3:W-:Y:S01]  /*6510*/  STG.E.U16 [R12.64], R67 ;  /* 0x000000430c007986 */ /* 0x0007e2000c101510 */
[----:B--2---:R-:W-:Y:S02]  /*6520*/  PRMT R41, R75, 0x7632, R41 ;  /* 0x000076324b297816 */ /* 0x004fe40000000029 */
[----:B------:R-:W-:Y:S01]  /*6530*/  PRMT R40, R65, 0x7632, R40 ;  /* 0x0000763241287816 */ /* 0x000fe20000000028 */
[----:B----4-:R-:W-:Y:S01]  /*6540*/  STG.E.U16 [R18.64], R105 ;  /* 0x0000006912007986 */ /* 0x010fe2000c101510 */
[----:B------:R-:W-:Y:S02]  /*6550*/  PRMT R38, R67, 0x7632, R38 ;  /* 0x0000763243267816 */ /* 0x000fe40000000026 */
[----:B0-----:R-:W-:Y:S01]  /*6560*/  FSEL R8, R53, -INF , P5 ;  /* 0xff80000035087808 */ /* 0x001fe20002800000 */
[----:B-----5:R0:W-:Y:S01]  /*6570*/  STG.E.U16 [R16.64], R49 ;  /* 0x0000003110007986 */ /* 0x0201e2000c101510 */
[----:B-1----:R-:W-:-:S03]  /*6580*/  FFMA R10, R0, 0.69314718246459960938, R117 ;  /* 0x3f317218000a7823 */ /* 0x002fc60000000075 */
[----:B------:R1:W-:Y:S01]  /*6590*/  STG.E.U16 [R14.64], R107 ;  /* 0x0000006b0e007986 */ /* 0x0003e2000c101510 */
[----:B---3--:R-:W-:Y:S01]  /*65a0*/  FFMA R13, R3, 0.69314718246459960938, R122 ;  /* 0x3f317218030d7823 */ /* 0x008fe2000000007a */
[----:B------:R-:W-:Y:S01]  /*65b0*/  FSEL R3, R52, -INF , P2 ;  /* 0xff80000034037808 */ /* 0x000fe20001000000 */
[----:B------:R-:W-:Y:S01]  /*65c0*/  FFMA R12, R50, 0.69314718246459960938, R123 ;  /* 0x3f317218320c7823 */ /* 0x000fe2000000007b */
[----:B------:R-:W-:Y:S01]  /*65d0*/  STG.E.U16 [R24.64], R69 ;  /* 0x0000004518007986 */ /* 0x000fe2000c101510 */
[----:B------:R-:W-:Y:S02]  /*65e0*/  FFMA R8, R8, 0.69314718246459960938, R119 ;  /* 0x3f31721808087823 */ /* 0x000fe40000000077 */
[----:B------:R-:W-:Y:S01]  /*65f0*/  FFMA R9, R3, 0.69314718246459960938, R118 ;  /* 0x3f31721803097823 */ /* 0x000fe20000000076 */
[----:B------:R2:W-:Y:S01]  /*6600*/  STG.E.U16 [R22.64], R109 ;  /* 0x0000006d16007986 */ /* 0x0005e2000c101510 */
[----:B0-----:R-:W-:Y:S02]  /*6610*/  PRMT R16, R49, 0x7632, R16 ;  /* 0x0000763231107816 */ /* 0x001fe40000000010 */
[----:B------:R-:W-:Y:S01]  /*6620*/  PRMT R49, R111, 0x7632, R49 ;  /* 0x000076326f317816 */ /* 0x000fe20000000031 */
[----:B------:R0:W-:Y:S01]  /*6630*/  STG.E.U16 [R20.64], R55 ;  /* 0x0000003714007986 */ /* 0x0001e2000c101510 */
[----:B-1----:R-:W-:-:S02]  /*6640*/  PRMT R15, R107, 0x7632, R15 ;  /* 0x000076326b0f7816 */ /* 0x002fc4000000000f */
[----:B------:R-:W-:Y:S01]  /*6650*/  PRMT R14, R69, 0x7632, R14 ;  /* 0x00007632450e7816 */ /* 0x000fe2000000000e */
[----:B------:R-:W-:Y:S04]  /*6660*/  STG.E.U16 [R94.64], R111 ;  /* 0x0000006f5e007986 */ /* 0x000fe8000c101510 */
[----:B------:R1:W-:Y:S01]  /*6670*/  STG.E.U16 [R92.64], R71 ;  /* 0x000000475c007986 */ /* 0x0003e2000c101510 */
[----:B--2---:R-:W-:-:S03]  /*6680*/  PRMT R109, R109, 0x7632, R109 ;  /* 0x000076326d6d7816 */ /* 0x004fc6000000006d */
[----:B------:R2:W-:Y:S01]  /*6690*/  STG.E.U16 [R90.64], R113 ;  /* 0x000000715a007986 */ /* 0x0005e2000c101510 */
[----:B0-----:R-:W-:Y:S02]  /*66a0*/  PRMT R21, R105, 0x7632, R21 ;  /* 0x0000763269157816 */ /* 0x001fe40000000015 */
[----:B------:R-:W-:Y:S01]  /*66b0*/  PRMT R55, R55, 0x7632, R55 ;  /* 0x0000763237377816 */ /* 0x000fe20000000037 */
[----:B------:R-:W-:Y:S04]  /*66c0*/  STG.E.U16 [R88.64], R57 ;  /* 0x0000003958007986 */ /* 0x000fe8000c101510 */
[----:B------:R-:W-:Y:S01]  /*66d0*/  STG.E.U16 [R86.64], R73 ;  /* 0x0000004956007986 */ /* 0x000fe2000c101510 */
[----:B-1----:R-:W-:-:S03]  /*66e0*/  PRMT R71, R71, 0x7632, R71 ;  /* 0x0000763247477816 */ /* 0x002fc60000000047 */
[----:B------:R-:W-:Y:S01]  /*66f0*/  STG.E.U16 [R84.64], R63 ;  /* 0x0000003f54007986 */ /* 0x000fe2000c101510 */
[----:B--2---:R-:W-:-:S03]  /*6700*/  PRMT R113, R113, 0x7632, R113 ;  /* 0x0000763271717816 */ /* 0x004fc60000000071 */
[----:B------:R-:W-:Y:S04]  /*6710*/  STG.E.U16 [R82.64], R41 ;  /* 0x0000002952007986 */ /* 0x000fe8000c101510 */
[----:B------:R-:W-:Y:S04]  /*6720*/  STG.E.U16 [R80.64], R40 ;  /* 0x0000002850007986 */ /* 0x000fe8000c101510 */
[----:B------:R-:W-:Y:S04]  /*6730*/  STG.E.U16 [R78.64], R39 ;  /* 0x000000274e007986 */ /* 0x000fe8000c101510 */
[----:B------:R-:W-:Y:S04]  /*6740*/  STG.E.U16 [R76.64], R38 ;  /* 0x000000264c007986 */ /* 0x000fe8000c101510 */
[----:B------:R-:W-:Y:S04]  /*6750*/  STG.E.U16 [R42.64], R21 ;  /* 0x000000152a007986 */ /* 0x000fe8000c101510 */
[----:B------:R-:W-:Y:S04]  /*6760*/  STG.E.U16 [R32.64], R16 ;  /* 0x0000001020007986 */ /* 0x000fe8000c101510 */
[----:B------:R0:W-:Y:S04]  /*6770*/  STG.E.U16 [R30.64], R15 ;  /* 0x0000000f1e007986 */ /* 0x0001e8000c101510 */
[----:B------:R1:W-:Y:S04]  /*6780*/  STG.E.U16 [R28.64], R14 ;  /* 0x0000000e1c007986 */ /* 0x0003e8000c101510 */
[----:B------:R-:W-:Y:S04]  /*6790*/  STG.E.U16 [R26.64], R109 ;  /* 0x0000006d1a007986 */ /* 0x000fe8000c101510 */
[----:B------:R2:W-:Y:S01]  /*67a0*/  STG.E.U16 [R6.64], R55 ;  /* 0x0000003706007986 */ /* 0x0005e2000c101510 */
[----:B0-----:R-:W-:-:S03]  /*67b0*/  FFMA R15, R5, 0.69314718246459960938, R120 ;  /* 0x3f317218050f7823 */ /* 0x001fc60000000078 */
[----:B------:R0:W-:Y:S01]  /*67c0*/  STG.E.U16 [R98.64], R49 ;  /* 0x0000003162007986 */ /* 0x0001e2000c101510 */
[----:B-1----:R-:W-:-:S03]  /*67d0*/  FFMA R14, R44, 0.69314718246459960938, R121 ;  /* 0x3f3172182c0e7823 */ /* 0x002fc60000000079 */
[----:B------:R0:W-:Y:S04]  /*67e0*/  STG.E.U16 [R96.64], R71 ;  /* 0x0000004760007986 */ /* 0x0001e8000c101510 */
[----:B------:R0:W-:Y:S01]  /*67f0*/  STG.E.U16 [R100.64], R113 ;  /* 0x0000007164007986 */ /* 0x0001e2000c101510 */
[----:B--2---:R-:W-:-:S03]  /*6800*/  FSEL R7, R48, -INF , P0 ;  /* 0xff80000030077808 */ /* 0x004fc60000000000 */
[----:B------:R-:W-:Y:S02]  /*6810*/  BAR.SYNC.DEFER_BLOCKING 0x0 ;  /* 0x0000000000007b1d */ /* 0x000fe40000010000 */
[----:B------:R-:W-:-:S04]  /*6820*/  FFMA R11, R7, 0.69314718246459960938, R116 ;  /* 0x3f317218070b7823 */ /* 0x000fc80000000074 */
[----:B------:R0:W-:Y:S04]  /*6830*/  STS.128 [R155.X4], R12 ;  /* 0x0000000c9b007388 */ /* 0x0001e80000004c00 */
[----:B------:R0:W-:Y:S04]  /*6840*/  STS.128 [R155.X4+0x80], R8 ;  /* 0x000080089b007388 */ /* 0x0001e80000004c00 */
[----:B------:R-:W-:Y:S06]  /*6850*/  BAR.SYNC.DEFER_BLOCKING 0x0 ;  /* 0x0000000000007b1d */ /* 0x000fec0000010000 */
[----:B------:R-:W-:Y:S05]  /*6860*/  @P4 EXIT ;  /* 0x000000000000494d */ /* 0x000fea0003800000 */
[----:B0-----:R-:W0:Y:S01]  /*6870*/  LDS R7, [R4] ;  /* 0x0000000004077984 */ /* 0x001e220000000800 */
[----:B------:R-:W-:Y:S01]  /*6880*/  IMAD R2, R2, c[0x0][0x1cc], RZ ;  /* 0x0000730002027a24 */ /* 0x000fe200078e02ff */
[C---:B------:R-:W-:Y:S01]  /*6890*/  SHF.L.U32 R6, R154.reuse, 0x2, RZ ;  /* 0x000000029a067819 */ /* 0x040fe200000006ff */
[----:B------:R-:W-:-:S04]  /*68a0*/  IMAD.HI R5, R154, 0x4, RZ ;  /* 0x000000049a057827 */ /* 0x000fc800078e02ff */
[C---:B------:R-:W-:Y:S02]  /*68b0*/  IMAD.SHL.U32 R3, R2.reuse, 0x4, RZ ;  /* 0x0000000402037824 */ /* 0x040fe400078e00ff */
[----:B------:R-:W-:-:S03]  /*68c0*/  IMAD.HI R0, R2, 0x4, RZ ;  /* 0x0000000402007827 */ /* 0x000fc600078e02ff */
[----:B------:R-:W-:-:S04]  /*68d0*/  IADD3 R2, P0, P1, R6, c[0x0][0x180], R3 ;  /* 0x0000600006027a10 */ /* 0x000fc8000791e003 */
[----:B------:R-:W-:-:S05]  /*68e0*/  IADD3.X R3, R5, c[0x0][0x184], R0, P0, P1 ;  /* 0x0000610005037a10 */ /* 0x000fca00007e2400 */
[----:B0-----:R-:W-:Y:S01]  /*68f0*/  STG.E [R2.64], R7 ;  /* 0x0000000702007986 */ /* 0x001fe2000c101910 */
[----:B------:R-:W-:Y:S05]  /*6900*/  EXIT ;  /* 0x000000000000794d */ /* 0x000fea0003800000 */
.L_x_2:
[----:B------:R-:W-:-:S00]  /*6910*/  BRA `(.L_x_2) ;  /* 0xfffffff000007947 */ /* 0x000fc0000383ffff */
[----:B------:R-:W-:-:S00]  /*6920*/  NOP ;  /* 0x0000000000007918 */ /* 0x000fc00000000000 */
        /* <DEDUP_REMOVED lines=13> */
.L_x_3:


//--------------------- .nv.global.init           --------------------------
	.section	.nv.global.init,"aw",@progbits
.nv.global.init:
	.type		_$_str,@object
	.size		_$_str,(.L_0 - _$_str)
_$_str:
        /*0000*/ 	.byte	0x5f, 0x5f, 0x43, 0x55, 0x44, 0x41, 0x5f, 0x46, 0x54, 0x5a, 0x00
.L_0:


//--------------------- .nv.shared.attn_fwd       --------------------------
	.section	.nv.shared.attn_fwd,"aw",@nobits
	.sectionflags	@""
	.align	16
